def gluon_wgmma(
    a_ptr,
    b_ptr,
    c_ptr,
    M,
    N,
    K,
    stride_am,
    stride_bk,
    stride_cm,
    BLOCK_M: gl.constexpr,
    BLOCK_N: gl.constexpr,
    BLOCK_K: gl.constexpr,
    DTYPE: gl.constexpr,
    A_LAYOUT: gl.constexpr,
    B_LAYOUT: gl.constexpr,
    C_LAYOUT: gl.constexpr,
    B_SHAPE: gl.constexpr,
    TRANS_B: gl.constexpr,
    NUM_BUFFERS: gl.constexpr,
    NUM_WARPS: gl.constexpr,
):
    a_desc = tma.make_tensor_descriptor(
        a_ptr, [M, K], [stride_am, 1], [BLOCK_M, BLOCK_K], A_LAYOUT
    )
    b_desc = tma.make_tensor_descriptor(
        b_ptr,
        [N, K] if TRANS_B else [K, N],
        [stride_bk, 1],
        B_SHAPE,
        B_LAYOUT,
    )
    c_desc = tma.make_tensor_descriptor(
        c_ptr, [M, N], [stride_cm, 1], [BLOCK_M, BLOCK_N], C_LAYOUT
    )

    a_bufs = gl.allocate_shared_memory(
        DTYPE, [NUM_BUFFERS, BLOCK_M, BLOCK_K], A_LAYOUT
    )
    b_bufs = gl.allocate_shared_memory(DTYPE, [NUM_BUFFERS] + B_SHAPE, B_LAYOUT)

    pid_m = gl.program_id(0)
    pid_n = gl.program_id(1)
    off_m = pid_m * BLOCK_M
    off_n = pid_n * BLOCK_N

    mma_layout: gl.constexpr = pick_wgmma_layout(DTYPE, BLOCK_M, BLOCK_N, NUM_WARPS)
    acc = warpgroup_mma_init(
        gl.zeros((BLOCK_M, BLOCK_N), dtype=gl.float32, layout=mma_layout)
    )

    bars = gl.allocate_shared_memory(
        gl.int64, [NUM_BUFFERS, 1], mbarrier.MBarrierLayout()
    )
    for i in gl.static_range(NUM_BUFFERS):
        mbarrier.init(bars.index(i), count=1)
    idx = 0
    phase = 0

    for k in range(0, K, BLOCK_K):
        a = a_bufs.index(idx)
        b = b_bufs.index(idx)
        bar = bars.index(idx)
        mbarrier.expect(bar, a_desc.block_type.nbytes + b_desc.block_type.nbytes)
        tma.async_copy_global_to_shared(a_desc, [off_m, k], bar, a)
        tma.async_copy_global_to_shared(
            b_desc, [off_n, k] if TRANS_B else [k, off_n], bar, b
        )
        mbarrier.wait(bar, phase=phase)

        if TRANS_B:
            b = b.permute((1, 0))
        acc = warpgroup_mma_wait(num_outstanding=0, deps=(acc,))
        acc = warpgroup_mma(a, b, acc, is_async=True)

        idx += 1
        if idx == NUM_BUFFERS:
            idx = 0
            phase ^= 1

    acc = warpgroup_mma_wait(num_outstanding=0, deps=(acc,))
    for i in gl.static_range(NUM_BUFFERS):
        mbarrier.invalidate(bars.index(i))

    c_smem = gl.allocate_shared_memory(DTYPE, [BLOCK_M, BLOCK_N], C_LAYOUT)
    c_smem.store(acc.to(DTYPE))
    fence_async_shared()
    tma.async_copy_shared_to_global(c_desc, [off_m, off_n], c_smem)
    tma.store_wait(pendings=0)

# config = {"BLOCK_K": 128, "BLOCK_M": 256, "BLOCK_N": 256, "arch": "sm_90", "dtype": "bf16", "num_buffers": 1, "num_warps": 8, "trans_b": 1}
# arch = sm_90


// ===== COMPILED SASS (sm_90a) =====

	.target	sm_90a

	.elftype	@"ET_EXEC"


//--------------------- .note.nv.tkinfo           --------------------------
	.section	.note.nv.tkinfo,"",@"SHT_NOTE"
	.sectionflags	@"SHF_NOTE_NV_TKINFO"
	.tkinfo
        /*0018*/ 	.word	0x00000002
        /*0030*/ 	.string	""
        /*0030*/ 	.string	"ptxas"
        /*0030*/ 	.string	"Cuda compilation tools, release 13.0, V13.0.88"
        /*0030*/ 	.string	"Build cuda_13.0.r13.0/compiler.36424714_0"
        /*0030*/ 	.string	"-v  -suppress-debug-info  -lineinfo  -arch sm_90a "



//--------------------- .note.nv.cuinfo           --------------------------
	.section	.note.nv.cuinfo,"",@"SHT_NOTE"
	.sectionflags	@"SHF_NOTE_NV_CUINFO"
        /*0018*/ 	.short	0x0002
        /*001a*/ 	.short	0x005a
        /*001c*/ 	.short	0x0082
	.zero		2


//--------------------- .nv.info                  --------------------------
	.section	.nv.info,"",@"SHT_CUDA_INFO"
	.align	4


	//----- nvinfo : EIATTR_REGCOUNT
	.align		4
        /*0000*/ 	.byte	0x04, 0x2f
        /*0002*/ 	.short	(.L_1 - .L_0)
	.align		4
.L_0:
        /*0004*/ 	.word	index@(gluon_wgmma)
        /*0008*/ 	.word	0x000000ff


	//----- nvinfo : EIATTR_FRAME_SIZE
	.align		4
.L_1:
        /*000c*/ 	.byte	0x04, 0x11
        /*000e*/ 	.short	(.L_3 - .L_2)
	.align		4
.L_2:
        /*0010*/ 	.word	index@(gluon_wgmma)
        /*0014*/ 	.word	0x00000270


	//----- nvinfo : EIATTR_MIN_STACK_SIZE
	.align		4
.L_3:
        /*0018*/ 	.byte	0x04, 0x12
        /*001a*/ 	.short	(.L_5 - .L_4)
	.align		4
.L_4:
        /*001c*/ 	.word	index@(gluon_wgmma)
        /*0020*/ 	.word	0x00000270
.L_5:


//--------------------- .nv.compat                --------------------------
	.section	.nv.compat,"",@"SHT_CUDA_COMPAT_INFO"
	.align	4
        /*0000*/ 	.byte	0x02, 0x09, 0x01, 0x00, 0x02, 0x02, 0x04, 0x00, 0x02, 0x05, 0x05, 0x00, 0x03, 0x07, 0x01, 0x01
        /*0010*/ 	.byte	0x02, 0x03, 0x03, 0x00, 0x02, 0x06, 0x01, 0x00, 0x04, 0x0b, 0x08, 0x00, 0x00, 0x00, 0x00, 0x00
        /*0020*/ 	.byte	0x00, 0x00, 0x00, 0x00


//--------------------- .nv.info.gluon_wgmma      --------------------------
	.section	.nv.info.gluon_wgmma,"",@"SHT_CUDA_INFO"
	.sectionflags	@""
	.align	4


	//----- nvinfo : EIATTR_CUDA_API_VERSION
	.align		4
        /*0000*/ 	.byte	0x04, 0x37
        /*0002*/ 	.short	(.L_7 - .L_6)
.L_6:
        /*0004*/ 	.word	0x00000082


	//----- nvinfo : EIATTR_KPARAM_INFO
	.align		4
.L_7:
        /*0008*/ 	.byte	0x04, 0x17
        /*000a*/ 	.short	(.L_9 - .L_8)
.L_8:
        /*000c*/ 	.word	0x00000000
        /*0010*/ 	.short	0x000a
        /*0012*/ 	.short	0x0048
        /*0014*/ 	.byte	0x00, 0xf4, 0x21, 0x00


	//----- nvinfo : EIATTR_KPARAM_INFO
	.align		4
.L_9:
        /*0018*/ 	.byte	0x04, 0x17
        /*001a*/ 	.short	(.L_11 - .L_10)
.L_10:
        /*001c*/ 	.word	0x00000000
        /*0020*/ 	.short	0x0009
        /*0022*/ 	.short	0x0040
        /*0024*/ 	.byte	0x00, 0xf4, 0x21, 0x00


	//----- nvinfo : EIATTR_KPARAM_INFO
	.align		4
.L_11:
        /*0028*/ 	.byte	0x04, 0x17
        /*002a*/ 	.short	(.L_13 - .L_12)
.L_12:
        /*002c*/ 	.word	0x00000000
        /*0030*/ 	.short	0x0008
        /*0032*/ 	.short	0x0038
        /*0034*/ 	.byte	0x00, 0xf0, 0x21, 0x00


	//----- nvinfo : EIATTR_KPARAM_INFO
	.align		4
.L_13:
        /*0038*/ 	.byte	0x04, 0x17
        /*003a*/ 	.short	(.L_15 - .L_14)
.L_14:
        /*003c*/ 	.word	0x00000000
        /*0040*/ 	.short	0x0007
        /*0042*/ 	.short	0x0030
        /*0044*/ 	.byte	0x00, 0xf0, 0x21, 0x00


	//----- nvinfo : EIATTR_KPARAM_INFO
	.align		4
.L_15:
        /*0048*/ 	.byte	0x04, 0x17
        /*004a*/ 	.short	(.L_17 - .L_16)
.L_16:
        /*004c*/ 	.word	0x00000000
        /*0050*/ 	.short	0x0006
        /*0052*/ 	.short	0x0028
        /*0054*/ 	.byte	0x00, 0xf0, 0x21, 0x00


	//----- nvinfo : EIATTR_KPARAM_INFO
	.align		4
.L_17:
        /*0058*/ 	.byte	0x04, 0x17
        /*005a*/ 	.short	(.L_19 - .L_18)
.L_18:
        /*005c*/ 	.word	0x00000000
        /*0060*/ 	.short	0x0005
        /*0062*/ 	.short	0x0020
        /*0064*/ 	.byte	0x00, 0xf0, 0x11, 0x00


	//----- nvinfo : EIATTR_KPARAM_INFO
	.align		4
.L_19:
        /*0068*/ 	.byte	0x04, 0x17
        /*006a*/ 	.short	(.L_21 - .L_20)
.L_20:
        /*006c*/ 	.word	0x00000000
        /*0070*/ 	.short	0x0004
        /*0072*/ 	.short	0x001c
        /*0074*/ 	.byte	0x00, 0xf0, 0x11, 0x00


	//----- nvinfo : EIATTR_KPARAM_INFO
	.align		4
.L_21:
        /*0078*/ 	.byte	0x04, 0x17
        /*007a*/ 	.short	(.L_23 - .L_22)
.L_22:
        /*007c*/ 	.word	0x00000000
        /*0080*/ 	.short	0x0003
        /*0082*/ 	.short	0x0018
        /*0084*/ 	.byte	0x00, 0xf0, 0x11, 0x00


	//----- nvinfo : EIATTR_KPARAM_INFO
	.align		4
.L_23:
        /*0088*/ 	.byte	0x04, 0x17
        /*008a*/ 	.short	(.L_25 - .L_24)
.L_24:
        /*008c*/ 	.word	0x00000000
        /*0090*/ 	.short	0x0002
        /*0092*/ 	.short	0x0010
        /*0094*/ 	.byte	0x00, 0xf4, 0x21, 0x00


	//----- nvinfo : EIATTR_KPARAM_INFO
	.align		4
.L_25:
        /*0098*/ 	.byte	0x04, 0x17
        /*009a*/ 	.short	(.L_27 - .L_26)
.L_26:
        /*009c*/ 	.word	0x00000000
        /*00a0*/ 	.short	0x0001
        /*00a2*/ 	.short	0x0008
        /*00a4*/ 	.byte	0x00, 0xf4, 0x21, 0x00


	//----- nvinfo : EIATTR_KPARAM_INFO
	.align		4
.L_27:
        /*00a8*/ 	.byte	0x04, 0x17
        /*00aa*/ 	.short	(.L_29 - .L_28)
.L_28:
        /*00ac*/ 	.word	0x00000000
        /*00b0*/ 	.short	0x0000
        /*00b2*/ 	.short	0x0000
        /*00b4*/ 	.byte	0x00, 0xf4, 0x21, 0x00


	//----- nvinfo : EIATTR_SPARSE_MMA_MASK
	.align		4
.L_29:
        /*00b8*/ 	.byte	0x03, 0x50
        /*00ba*/ 	.short	0x0000


	//----- nvinfo : EIATTR_MAXREG_COUNT
	.align		4
        /*00bc*/ 	.byte	0x03, 0x1b
        /*00be*/ 	.short	0x00ff


	//----- nvinfo : EIATTR_NUM_BARRIERS
	.align		4
        /*00c0*/ 	.byte	0x02, 0x4c
        /*00c2*/ 	.byte	0x01
	.zero		1


	//----- nvinfo : EIATTR_ANNOTATIONS
	.align		4
        /*00c4*/ 	.byte	0x04, 0x55
        /*00c6*/ 	.short	(.L_31 - .L_30)


	//   ....[0]....
.L_30:
        /*00c8*/ 	.word	0x00000001
        /*00cc*/ 	.byte	0x70, 0x11, 0x00, 0x00, 0x01, 0x00, 0x00, 0x00, 0xc0, 0x12, 0x00, 0x00, 0x01, 0x00, 0x00, 0x00
        /* <DEDUP_REMOVED lines=272> */
        /*11dc*/ 	.byte	0xc0, 0x46, 0x00, 0x00, 0x01, 0x00, 0x00, 0x00, 0xd0, 0x46, 0x00, 0x00


	//----- nvinfo : EIATTR_MERCURY_ISA_VERSION
	.align		4
.L_31:
        /*11e8*/ 	.byte	0x03, 0x5f
        /*11ea*/ 	.short	0x0101


	//----- nvinfo : EIATTR_INT_WARP_WIDE_INSTR_OFFSETS
	.align		4
        /*11ec*/ 	.byte	0x04, 0x31
        /*11ee*/ 	.short	(.L_33 - .L_32)


	//   ....[0]....
.L_32:
        /*11f0*/ 	.word	0x000012f0


	//   ....[1]....
        /*11f4*/ 	.word	0x00001390


	//   ....[2]....
        /*11f8*/ 	.word	0x00002d10


	//   ....[3]....
        /*11fc*/ 	.word	0x00002d20


	//   ....[4]....
        /*1200*/ 	.word	0x00002d90


	//   ....[5]....
        /*1204*/ 	.word	0x00002da0


	//   ....[6]....
        /*1208*/ 	.word	0x00004920


	//   ....[7]....
        /*120c*/ 	.word	0x00004940


	//----- nvinfo : EIATTR_COOP_GROUP_MASK_REGIDS
	.align		4
.L_33:
        /*1210*/ 	.byte	0x04, 0x29
        /*1212*/ 	.short	(.L_35 - .L_34)


	//   ....[0]....
.L_34:
        /*1214*/ 	.word	0xffffffff


	//   ....[1]....
        /*1218*/ 	.word	0xffffffff


	//   ....[2]....
        /*121c*/ 	.word	0xffffffff


	//----- nvinfo : EIATTR_COOP_GROUP_INSTR_OFFSETS
	.align		4
.L_35:
        /*1220*/ 	.byte	0x04, 0x28
        /*1222*/ 	.short	(.L_37 - .L_36)


	//   ....[0]....
.L_36:
        /*1224*/ 	.word	0x00000160


	//   ....[1]....
        /*1228*/ 	.word	0x00000710


	//   ....[2]....
        /*122c*/ 	.word	0x00000d00


	//----- nvinfo : EIATTR_MBARRIER_INSTR_OFFSETS
	.align		4
.L_37:
        /*1230*/ 	.byte	0x04, 0x39
        /*1232*/ 	.short	(.L_39 - .L_38)


	//   ....[0]....
.L_38:
        /*1234*/ 	.word	0x00001f50
        /*1238*/ 	.word	0x000000ff
        /*123c*/ 	.word	0x00020000
        /*1240*/ 	.short	0x0100
        /*1242*/ 	.byte	0x3a
	.zero		1


	//   ....[1]....
        /*1244*/ 	.word	0x00002e50
        /*1248*/ 	.word	0x000000ff
        /*124c*/ 	.word	0x00020000
        /*1250*/ 	.short	0x010a
        /*1252*/ 	.byte	0x3a
	.zero		1


	//   ....[2]....
        /*1254*/ 	.word	0x00003e60
        /*1258*/ 	.word	0x000000ff
        /*125c*/ 	.word	0x00020000
        /*1260*/ 	.short	0x0108
        /*1262*/ 	.byte	0x3a
	.zero		1


	//   ....[3]....
        /*1264*/ 	.word	0x000052a0
        /*1268*/ 	.word	0x000000ff
        /*126c*/ 	.word	0x00020000
        /*1270*/ 	.short	0x010a
        /*1272*/ 	.byte	0x3a
	.zero		1


	//----- nvinfo : EIATTR_NUM_MBARRIERS
	.align		4
.L_39:
        /*1274*/ 	.byte	0x03, 0x38
        /*1276*/ 	.short	0x0001


	//----- nvinfo : EIATTR_EXIT_INSTR_OFFSETS
	.align		4
        /*1278*/ 	.byte	0x04, 0x1c
        /*127a*/ 	.short	(.L_41 - .L_40)


	//   ....[0]....
.L_40:
        /*127c*/ 	.word	0x00005290


	//----- nvinfo : EIATTR_REQNTID
	.align		4
.L_41:
        /*1280*/ 	.byte	0x04, 0x10
        /*1282*/ 	.short	(.L_43 - .L_42)
.L_42:
        /*1284*/ 	.word	0x00000100
        /*1288*/ 	.word	0x00000001
        /*128c*/ 	.word	0x00000001


	//----- nvinfo : EIATTR_CRS_STACK_SIZE
	.align		4
.L_43:
        /*1290*/ 	.byte	0x04, 0x1e
        /*1292*/ 	.short	(.L_45 - .L_44)
.L_44:
        /*1294*/ 	.word	0x00000000


	//----- nvinfo : EIATTR_CBANK_PARAM_SIZE
	.align		4
.L_45:
        /*1298*/ 	.byte	0x03, 0x19
        /*129a*/ 	.short	0x0050


	//----- nvinfo : EIATTR_PARAM_CBANK
	.align		4
        /*129c*/ 	.byte	0x04, 0x0a
        /*129e*/ 	.short	(.L_47 - .L_46)
	.align		4
.L_46:
        /*12a0*/ 	.word	index@(.nv.constant0.gluon_wgmma)
        /*12a4*/ 	.short	0x0210
        /*12a6*/ 	.short	0x0050


	//----- nvinfo : EIATTR_SW_WAR
	.align		4
.L_47:
        /*12a8*/ 	.byte	0x04, 0x36
        /*12aa*/ 	.short	(.L_49 - .L_48)
.L_48:
        /*12ac*/ 	.word	0x00000008
.L_49:


//--------------------- .nv.callgraph             --------------------------
	.section	.nv.callgraph,"",@"SHT_CUDA_CALLGRAPH"
	.align	4
	.sectionentsize	8
	.align		4
        /*0000*/ 	.word	0x00000000
	.align		4
        /*0004*/ 	.word	0xffffffff
	.align		4
        /*0008*/ 	.word	0x00000000
	.align		4
        /*000c*/ 	.word	0xfffffffe
	.align		4
        /*0010*/ 	.word	0x00000000
	.align		4
        /*0014*/ 	.word	0xfffffffd
	.align		4
        /*0018*/ 	.word	0x00000000
	.align		4
        /*001c*/ 	.word	0xfffffffc


//--------------------- .text.gluon_wgmma         --------------------------
	.section	.text.gluon_wgmma,"ax",@progbits
	.align	128
        .global         gluon_wgmma
        .type           gluon_wgmma,@function
        .size           gluon_wgmma,(.L_x_52 - gluon_wgmma)
        .other          gluon_wgmma,@"STO_CUDA_ENTRY STV_DEFAULT"
gluon_wgmma:
.text.gluon_wgmma:
[----:B------:R-:W1:Y:S01]  /*0000*/  LDC R1, c[0x0][0x28] ;  /* 0x00000a00ff017b82 */ /* 0x000e620000000800 */
[----:B------:R-:W2:Y:S07]  /*0010*/  S2R R20, SR_TID.X ;  /* 0x0000000000147919 */ /* 0x000eae0000002100 */
[----:B------:R-:W3:Y:S01]  /*0020*/  S2UR UR4, SR_CgaCtaId ;  /* 0x00000000000479c3 */ /* 0x000ee20000008800 */
[----:B------:R-:W-:Y:S01]  /*0030*/  UMOV UR58, 0x400 ;  /* 0x00000400003a7882 */ /* 0x000fe20000000000 */
[----:B------:R-:W-:Y:S01]  /*0040*/  ULDC UR6, c[0x0][0xc] ;  /* 0x0000030000067ab9 */ /* 0x000fe20000000800 */
[----:B------:R-:W-:Y:S01]  /*0050*/  ULDC.64 UR52, c[0x0][0x250] ;  /* 0x0000940000347ab9 */ /* 0x000fe20000000a00 */
[----:B------:R-:W-:Y:S01]  /*0060*/  BSSY B0, `(.L_x_0) ;  /* 0x000001f000007945 */ /* 0x000fe20003800000 */
[----:B-1----:R-:W-:-:S03]  /*0070*/  VIADD R1, R1, 0xfffffd90 ;  /* 0xfffffd9001017836 */ /* 0x002fc60000000000 */
[----:B------:R-:W1:Y:S08]  /*0080*/  LDC R6, c[0x0][0x228] ;  /* 0x00008a00ff067b82 */ /* 0x000e700000000800 */
[----:B------:R-:W4:Y:S08]  /*0090*/  LDC R13, c[0x0][0x230] ;  /* 0x00008c00ff0d7b82 */ /* 0x000f300000000800 */
[----:B------:R-:W-:Y:S01]  /*00a0*/  S2UR UR54, SR_CTAID.Y ;  /* 0x00000000003679c3 */ /* 0x000fe20000002600 */
[----:B---3--:R-:W-:-:S03]  /*00b0*/  ULEA UR58, UR4, UR58, 0x18 ;  /* 0x0000003a043a7291 */ /* 0x008fc6000f8ec03f */
[----:B------:R-:W-:Y:S01]  /*00c0*/  ULDC UR4, c[0x0][0x10] ;  /* 0x0000040000047ab9 */ /* 0x000fe20000000800 */
[----:B--2---:R-:W-:-:S03]  /*00d0*/  LOP3.LUT R3, R20, 0xff, RZ, 0xc0, !PT ;  /* 0x000000ff14037812 */ /* 0x004fc600078ec0ff */
[----:B------:R-:W2:Y:S01]  /*00e0*/  S2UR UR5, SR_CTAID.Z ;  /* 0x00000000000579c3 */ /* 0x000ea20000002700 */
[----:B-1----:R-:W-:Y:S01]  /*00f0*/  VIADD R6, R6, 0xffffffff ;  /* 0xffffffff06067836 */ /* 0x002fe20000000000 */
[C---:B------:R-:W-:Y:S02]  /*0100*/  ISETP.GE.U32.AND P0, PT, R3.reuse, 0x20, PT ;  /* 0x000000200300780c */ /* 0x040fe40003f06070 */
[C---:B------:R-:W-:Y:S02]  /*0110*/  ISETP.NE.U32.AND P2, PT, R3.reuse, RZ, PT ;  /* 0x000000ff0300720c */ /* 0x040fe40003f45070 */
[----:B------:R-:W-:Y:S02]  /*0120*/  LEA R12, R3, UR58, 0x2 ;  /* 0x0000003a030c7c11 */ /* 0x000fe4000f8e10ff */
[----:B------:R-:W1:Y:S01]  /*0130*/  S2UR UR55, SR_CTAID.X ;  /* 0x00000000003779c3 */ /* 0x000e620000002500 */
[----:B----4-:R-:W-:-:S06]  /*0140*/  VIADD R8, R13, 0xffffffff ;  /* 0xffffffff0d087836 */ /* 0x010fcc0000000000 */
[----:B------:R3:W-:Y:S01]  /*0150*/  @!P0 STS [R12], RZ ;  /* 0x000000ff0c008388 */ /* 0x0007e20000000800 */
[----:B------:R-:W-:-:S03]  /*0160*/  NOP ;  /* 0x0000000000007918 */ /* 0x000fc60000000000 */
[----:B------:R3:W-:Y:S01]  /*0170*/  @!P2 STS [UR58+0x24], R6 ;  /* 0x00002406ff00a988 */ /* 0x0007e2000800083a */
[----:B--2---:R-:W-:-:S03]  /*0180*/  UIMAD UR4, UR5, UR4, UR54 ;  /* 0x00000004050472a4 */ /* 0x004fc6000f8e0236 */
[----:B------:R3:W-:Y:S01]  /*0190*/  @!P2 STS [UR58+0x20], R8 ;  /* 0x00002008ff00a988 */ /* 0x0007e2000800083a */
[----:B-1----:R-:W-:-:S04]  /*01a0*/  UIMAD UR4, UR4, UR6, UR55 ;  /* 0x00000006040472a4 */ /* 0x002fc8000f8e0237 */
[----:B------:R-:W-:-:S04]  /*01b0*/  UIMAD UR8, UR4, 0x180, URZ ;  /* 0x00000180040878a4 */ /* 0x000fc8000f8e023f */
[----:B------:R-:W-:-:S04]  /*01c0*/  UIADD3 UR4, UP0, UR8, UR52, URZ ;  /* 0x0000003408047290 */ /* 0x000fc8000ff1e03f */
[----:B------:R-:W-:Y:S01]  /*01d0*/  ULEA.HI.X.SX32 UR5, UR8, UR53, 0x1, UP0 ;  /* 0x0000003508057291 */ /* 0x000fe200080f0e3f */
[----:B---3--:R-:W-:Y:S11]  /*01e0*/  @P2 BRA `(.L_x_1) ;  /* 0x0000000000182947 */ /* 0x008ff60003800000 */
[----:B------:R-:W1:Y:S01]  /*01f0*/  LDS R0, [UR58+0x8] ;  /* 0x0000083aff007984 */ /* 0x000e620008000800 */
[----:B------:R-:W2:Y:S01]  /*0200*/  LDC.64 R10, c[0x0][0x210] ;  /* 0x00008400ff0a7b82 */ /* 0x000ea20000000a00 */
[----:B------:R-:W-:Y:S02]  /*0210*/  IMAD.MOV.U32 R5, RZ, RZ, 0x70 ;  /* 0x00000070ff057424 */ /* 0x000fe400078e00ff */
[----:B--2---:R2:W-:Y:S03]  /*0220*/  STS.64 [UR58], R10 ;  /* 0x0000000aff007988 */ /* 0x0045e60008000a3a */
[----:B-1----:R-:W-:-:S05]  /*0230*/  LOP3.LUT R0, R0, 0x10, R5, 0xd8, !PT ;  /* 0x0000001000007812 */ /* 0x002fca00078ed805 */
[----:B------:R2:W-:Y:S02]  /*0240*/  STS [UR58+0x8], R0 ;  /* 0x00000800ff007988 */ /* 0x0005e4000800083a */
.L_x_1:
[----:B------:R-:W-:Y:S05]  /*0250*/  BSYNC B0 ;  /* 0x0000000000007941 */ /* 0x000fea0003800000 */
.L_x_0:
[----:B------:R-:W-:Y:S04]  /*0260*/  BSSY B0, `(.L_x_2) ;  /* 0x000000a000007945 */ /* 0x000fe80003800000 */
[----:B------:R-:W-:Y:S05]  /*0270*/  @P2 BRA `(.L_x_3) ;  /* 0x0000000000202947 */ /* 0x000fea0003800000 */
[----:B--2---:R-:W1:Y:S01]  /*0280*/  LDS R0, [UR58+0x34] ;  /* 0x0000343aff007984 */ /* 0x004e620008000800 */
[----:B------:R-:W-:Y:S02]  /*0290*/  IMAD.MOV.U32 R5, RZ, RZ, 0x3f000000 ;  /* 0x3f000000ff057424 */ /* 0x000fe400078e00ff */
[----:B------:R-:W-:Y:S01]  /*02a0*/  @!P2 IMAD.MOV.U32 R2, RZ, RZ, 0xff ;  /* 0x000000ffff02a424 */ /* 0x000fe200078e00ff */
[----:B------:R-:W2:Y:S02]  /*02b0*/  @!P2 LDS R7, [UR58+0x38] ;  /* 0x0000383aff07a984 */ /* 0x000ea40008000800 */
[----:B-1----:R-:W-:Y:S02]  /*02c0*/  LOP3.LUT R0, R0, 0xff000000, R5, 0xb8, !PT ;  /* 0xff00000000007812 */ /* 0x002fe400078eb805 */
[----:B--2---:R-:W-:-:S03]  /*02d0*/  @!P2 LOP3.LUT R2, R7, 0xff, R2, 0xb8, !PT ;  /* 0x000000ff0702a812 */ /* 0x004fc600078eb802 */
[----:B------:R1:W-:Y:S04]  /*02e0*/  STS [UR58+0x34], R0 ;  /* 0x00003400ff007988 */ /* 0x0003e8000800083a */
[----:B------:R1:W-:Y:S02]  /*02f0*/  @!P2 STS [UR58+0x38], R2 ;  /* 0x00003802ff00a988 */ /* 0x0003e4000800083a */
.L_x_3:
[----:B------:R-:W-:Y:S05]  /*0300*/  BSYNC B0 ;  /* 0x0000000000007941 */ /* 0x000fea0003800000 */
.L_x_2:
[----:B------:R-:W-:Y:S04]  /*0310*/  BSSY B0, `(.L_x_4) ;  /* 0x000000e000007945 */ /* 0x000fe80003800000 */
[----:B------:R-:W-:Y:S05]  /*0320*/  @P2 BRA `(.L_x_5) ;  /* 0x0000000000302947 */ /* 0x000fea0003800000 */
[----:B-1----:R-:W1:Y:S01]  /*0330*/  LDS R2, [UR58+0x34] ;  /* 0x0000343aff027984 */ /* 0x002e620008000800 */
[----:B------:R-:W3:Y:S03]  /*0340*/  LDC.64 R4, c[0x0][0x238] ;  /* 0x00008e00ff047b82 */ /* 0x000ee60000000a00 */
[----:B--2---:R-:W2:Y:S01]  /*0350*/  LDS R0, [UR58+0x1c] ;  /* 0x00001c3aff007984 */ /* 0x004ea20008000800 */
[C---:B---3--:R-:W-:Y:S01]  /*0360*/  SHF.L.U64.HI R5, R4.reuse, 0x1, R5 ;  /* 0x0000000104057819 */ /* 0x048fe20000010205 */
[----:B------:R-:W-:-:S03]  /*0370*/  IMAD.SHL.U32 R4, R4, 0x2, RZ ;  /* 0x0000000204047824 */ /* 0x000fc600078e00ff */
[--C-:B------:R-:W-:Y:S02]  /*0380*/  SHF.R.U32.HI R7, RZ, 0x4, R5.reuse ;  /* 0x00000004ff077819 */ /* 0x100fe40000011605 */
[----:B------:R-:W-:-:S05]  /*0390*/  SHF.R.U64 R4, R4, 0x4, R5 ;  /* 0x0000000404047819 */ /* 0x000fca0000001205 */
[----:B------:R3:W-:Y:S01]  /*03a0*/  STS [UR58+0xc], R4 ;  /* 0x00000c04ff007988 */ /* 0x0007e2000800083a */
[----:B-1----:R-:W-:Y:S02]  /*03b0*/  LOP3.LUT R2, R2, 0x7, RZ, 0xb8, !PT ;  /* 0x0000000702027812 */ /* 0x002fe400078eb8ff */
[----:B--2---:R-:W-:-:S03]  /*03c0*/  LOP3.LUT R0, R0, 0xf, R7, 0xb8, !PT ;  /* 0x0000000f00007812 */ /* 0x004fc600078eb807 */
[----:B------:R3:W-:Y:S04]  /*03d0*/  STS [UR58+0x34], R2 ;  /* 0x00003402ff007988 */ /* 0x0007e8000800083a */
[----:B------:R3:W-:Y:S02]  /*03e0*/  STS [UR58+0x1c], R0 ;  /* 0x00001c00ff007988 */ /* 0x0007e4000800083a */
.L_x_5:
[----:B------:R-:W-:Y:S05]  /*03f0*/  BSYNC B0 ;  /* 0x0000000000007941 */ /* 0x000fea0003800000 */
.L_x_4:
[----:B------:R-:W-:Y:S04]  /*0400*/  BSSY B1, `(.L_x_6) ;  /* 0x000001b000017945 */ /* 0x000fe80003800000 */
[----:B------:R-:W-:Y:S01]  /*0410*/  BSSY B0, `(.L_x_7) ;  /* 0x0000016000007945 */ /* 0x000fe20003800000 */
[----:B-123--:R-:W-:-:S03]  /*0420*/  IMAD.MOV.U32 R0, RZ, RZ, RZ ;  /* 0x000000ffff007224 */ /* 0x00efc600078e00ff */
[----:B------:R-:W-:Y:S05]  /*0430*/  @P2 BRA `(.L_x_8) ;  /* 0x0000000000202947 */ /* 0x000fea0003800000 */
[----:B------:R-:W1:Y:S02]  /*0440*/  LDS R2, [UR58+0x34] ;  /* 0x0000343aff027984 */ /* 0x000e640008000800 */
[----:B-1----:R-:W-:-:S05]  /*0450*/  LOP3.LUT R2, R2, 0x38, RZ, 0xb8, !PT ;  /* 0x0000003802027812 */ /* 0x002fca00078eb8ff */
[----:B------:R1:W-:Y:S01]  /*0460*/  STS [UR58+0x34], R2 ;  /* 0x00003402ff007988 */ /* 0x0003e2000800083a */
[----:B------:R-:W-:Y:S05]  /*0470*/  @P2 BRA `(.L_x_9) ;  /* 0x0000000000202947 */ /* 0x000fea0003800000 */
[----:B-1----:R-:W1:Y:S01]  /*0480*/  LDS R2, [UR58+0x8] ;  /* 0x0000083aff027984 */ /* 0x002e620008000800 */
[----:B------:R-:W-:-:S05]  /*0490*/  IMAD.MOV.U32 R5, RZ, RZ, 0x780 ;  /* 0x00000780ff057424 */ /* 0x000fca00078e00ff */
[----:B-1----:R-:W-:-:S05]  /*04a0*/  LOP3.LUT R2, R2, 0x500, R5, 0xd8, !PT ;  /* 0x0000050002027812 */ /* 0x002fca00078ed805 */
[----:B------:R1:W-:Y:S02]  /*04b0*/  STS [UR58+0x8], R2 ;  /* 0x00000802ff007988 */ /* 0x0003e4000800083a */
.L_x_8:
[----:B------:R-:W-:Y:S05]  /*04c0*/  @P2 BRA `(.L_x_10) ;  /* 0x0000000000282947 */ /* 0x000fea0003800000 */
[----:B-1----:R-:W1:Y:S02]  /*04d0*/  LDS R2, [UR58+0x8] ;  /* 0x0000083aff027984 */ /* 0x002e640008000800 */
[----:B-1----:R-:W-:-:S05]  /*04e0*/  LOP3.LUT R2, R2, 0x1800, RZ, 0xb8, !PT ;  /* 0x0000180002027812 */ /* 0x002fca00078eb8ff */
[----:B------:R2:W-:Y:S02]  /*04f0*/  STS [UR58+0x8], R2 ;  /* 0x00000802ff007988 */ /* 0x0005e4000800083a */
.L_x_9:
[----:B------:R-:W-:Y:S05]  /*0500*/  @P2 BREAK B0 ;  /* 0x0000000000002942 */ /* 0x000fea0003800000 */
[----:B------:R-:W-:Y:S05]  /*0510*/  @P2 BRA `(.L_x_11) ;  /* 0x0000000000242947 */ /* 0x000fea0003800000 */
[----:B------:R-:W3:Y:S01]  /*0520*/  LDS R5, [UR58+0x8] ;  /* 0x0000083aff057984 */ /* 0x000ee20008000800 */
[----:B-12---:R-:W-:-:S05]  /*0530*/  IMAD.MOV.U32 R2, RZ, RZ, 0x6000 ;  /* 0x00006000ff027424 */ /* 0x006fca00078e00ff */
[----:B---3--:R-:W-:-:S04]  /*0540*/  LOP3.LUT R2, R5, 0x6000, R2, 0xd8, !PT ;  /* 0x0000600005027812 */ /* 0x008fc800078ed802 */
[----:B------:R-:W-:-:S05]  /*0550*/  LOP3.LUT R2, R2, 0x400000, RZ, 0xb8, !PT ;  /* 0x0040000002027812 */ /* 0x000fca00078eb8ff */
[----:B------:R2:W-:Y:S02]  /*0560*/  STS [UR58+0x8], R2 ;  /* 0x00000802ff007988 */ /* 0x0005e4000800083a */
.L_x_10:
[----:B------:R-:W-:Y:S05]  /*0570*/  BSYNC B0 ;  /* 0x0000000000007941 */ /* 0x000fea0003800000 */
.L_x_7:
[----:B-12---:R-:W1:Y:S02]  /*0580*/  @!P2 LDS R2, [UR58+0x8] ;  /* 0x0000083aff02a984 */ /* 0x006e640008000800 */
[----:B-1----:R-:W-:-:S05]  /*0590*/  @!P2 LOP3.LUT R2, R2, 0x8000, RZ, 0xb8, !PT ;  /* 0x000080000202a812 */ /* 0x002fca00078eb8ff */
[----:B------:R3:W-:Y:S02]  /*05a0*/  @!P2 STS [UR58+0x8], R2 ;  /* 0x00000802ff00a988 */ /* 0x0007e4000800083a */
.L_x_11:
[----:B------:R-:W-:Y:S05]  /*05b0*/  BSYNC B1 ;  /* 0x0000000000017941 */ /* 0x000fea0003800000 */
.L_x_6:
[----:B------:R-:W-:Y:S05]  /*05c0*/  WARPSYNC.ALL ;  /* 0x0000000000007948 */ /* 0x000fea0003800000 */
[----:B------:R-:W-:Y:S05]  /*05d0*/  @P0 BRA `(.L_x_12) ;  /* 0x0000000000280947 */ /* 0x000fea0003800000 */
[----:B-123--:R-:W1:Y:S01]  /*05e0*/  S2R R2, SR_LANEID ;  /* 0x0000000000027919 */ /* 0x00ee620000000000 */
[----:B------:R-:W-:Y:S05]  /*05f0*/  WARPSYNC.ALL ;  /* 0x0000000000007948 */ /* 0x000fea0003800000 */
[----:B-1----:R-:W-:-:S05]  /*0600*/  IMAD.SHL.U32 R2, R2, 0x4, RZ ;  /* 0x0000000402027824 */ /* 0x002fca00078e00ff */
[----:B------:R-:W1:Y:S01]  /*0610*/  LDS R7, [R2+UR58] ;  /* 0x0000003a02077984 */ /* 0x000e620008000800 */
[----:B------:R-:W-:-:S05]  /*0620*/  IADD3 R4, P1, R2, UR4, RZ ;  /* 0x0000000402047c10 */ /* 0x000fca000ff3e0ff */
[----:B------:R-:W-:-:S05]  /*0630*/  IMAD.X R5, RZ, RZ, UR5, P1 ;  /* 0x00000005ff057e24 */ /* 0x000fca00088e06ff */
[----:B-1----:R4:W5:Y:S01]  /*0640*/  ATOMG.E.EXCH.STRONG.GPU PT, RZ, [R4], R7 ;  /* 0x0000000704ff73a8 */ /* 0x00296200041ee100 */
[----:B------:R-:W-:-:S04]  /*0650*/  DEPBAR {5,4,3,2,1,0} ;  /* 0x0000003f0000791a */ /* 0x000fc80000000000 */
[----:B------:R4:W-:Y:S01]  /*0660*/  UTMACCTL.IV [UR4] ;  /* 0x00000000040079b9 */ /* 0x0009e20008000000 */
[----:B------:R-:W-:Y:S01]  /*0670*/  NOP ;  /* 0x0000000000007918 */ /* 0x000fe20000000000 */
.L_x_12:
[----:B------:R-:W-:Y:S05]  /*0680*/  @P0 BRA `(.L_x_13) ;  /* 0x00000000000c0947 */ /* 0x000fea0003800000 */
[----:B------:R0:W-:Y:S01]  /*0690*/  UTMACMDFLUSH ;  /* 0x00000000000079b7 */ /* 0x0001e20000000000 */
[----:B------:R-:W-:Y:S05]  /*06a0*/  @P0 BRA `(.L_x_13) ;  /* 0x0000000000040947 */ /* 0x000fea0003800000 */
[----:B------:R-:W-:-:S04]  /*06b0*/  DEPBAR.LE SB0, 0x0 ;  /* 0x000080000000791a */ /* 0x000fc80000000000 */
.L_x_13:
[----:B------:R-:W-:Y:S05]  /*06c0*/  WARPSYNC.ALL ;  /* 0x0000000000007948 */ /* 0x000fea0003800000 */
[----:B-----5:R-:W-:Y:S06]  /*06d0*/  BAR.SYNC.DEFER_BLOCKING 0x0 ;  /* 0x0000000000007b1d */ /* 0x020fec0000010000 */
[----:B------:R-:W-:Y:S02]  /*06e0*/  BSSY B1, `(.L_x_14) ;  /* 0x000000b000017945 */ /* 0x000fe40003800000 */
[----:B------:R-:W-:Y:S06]  /*06f0*/  BAR.SYNC.DEFER_BLOCKING 0x0 ;  /* 0x0000000000007b1d */ /* 0x000fec0000010000 */
[----:B------:R1:W-:Y:S01]  /*0700*/  @!P0 STS [R12], RZ ;  /* 0x000000ff0c008388 */ /* 0x0003e20000000800 */
[----:B------:R-:W-:Y:S01]  /*0710*/  NOP ;  /* 0x0000000000007918 */ /* 0x000fe20000000000 */
[----:B------:R-:W-:Y:S05]  /*0720*/  @P2 BRA `(.L_x_15) ;  /* 0x0000000000182947 */ /* 0x000fea0003800000 */
[----:B-123--:R-:W1:Y:S01]  /*0730*/  LDS R2, [UR58+0x8] ;  /* 0x0000083aff027984 */ /* 0x00ee620008000800 */
[----:B------:R-:W2:Y:S01]  /*0740*/  LDC.64 R10, c[0x0][0x218] ;  /* 0x00008600ff0a7b82 */ /* 0x000ea20000000a00 */
[----:B----4-:R-:W-:Y:S02]  /*0750*/  IMAD.MOV.U32 R5, RZ, RZ, 0x70 ;  /* 0x00000070ff057424 */ /* 0x010fe400078e00ff */
[----:B--2---:R2:W-:Y:S03]  /*0760*/  STS.64 [UR58], R10 ;  /* 0x0000000aff007988 */ /* 0x0045e60008000a3a */
[----:B-1----:R-:W-:-:S05]  /*0770*/  LOP3.LUT R2, R2, 0x10, R5, 0xd8, !PT ;  /* 0x0000001002027812 */ /* 0x002fca00078ed805 */
[----:B------:R2:W-:Y:S02]  /*0780*/  STS [UR58+0x8], R2 ;  /* 0x00000802ff007988 */ /* 0x0005e4000800083a */
.L_x_15:
[----:B----4-:R-:W-:Y:S05]  /*0790*/  BSYNC B1 ;  /* 0x0000000000017941 */ /* 0x010fea0003800000 */
.L_x_14:
[----:B------:R-:W-:Y:S04]  /*07a0*/  BSSY B2, `(.L_x_16) ;  /* 0x000000f000027945 */ /* 0x000fe80003800000 */
[----:B------:R-:W-:Y:S04]  /*07b0*/  BSSY B1, `(.L_x_17) ;  /* 0x000000c000017945 */ /* 0x000fe80003800000 */
[----:B------:R-:W-:Y:S05]  /*07c0*/  @P2 BRA `(.L_x_18) ;  /* 0x0000000000282947 */ /* 0x000fea0003800000 */
[----:B-123--:R-:W1:Y:S01]  /*07d0*/  LDS R2, [UR58+0x34] ;  /* 0x0000343aff027984 */ /* 0x00ee620008000800 */
[----:B------:R-:W-:Y:S01]  /*07e0*/  IMAD.MOV.U32 R5, RZ, RZ, 0x3f000000 ;  /* 0x3f000000ff057424 */ /* 0x000fe200078e00ff */
[----:B------:R-:W-:Y:S05]  /*07f0*/  @P2 BREAK B1 ;  /* 0x0000000000012942 */ /* 0x000fea0003800000 */
[----:B-1----:R-:W-:-:S05]  /*0800*/  LOP3.LUT R2, R2, 0xff000000, R5, 0xb8, !PT ;  /* 0xff00000002027812 */ /* 0x002fca00078eb805 */
[----:B------:R1:W-:Y:S01]  /*0810*/  STS [UR58+0x34], R2 ;  /* 0x00003402ff007988 */ /* 0x0003e2000800083a */
[----:B------:R-:W-:Y:S05]  /*0820*/  @P2 BRA `(.L_x_19) ;  /* 0x0000000000182947 */ /* 0x000fea0003800000 */
[----:B-1----:R-:W1:Y:S01]  /*0830*/  LDS R2, [UR58+0x38] ;  /* 0x0000383aff027984 */ /* 0x002e620008000800 */
[----:B------:R-:W-:-:S05]  /*0840*/  IMAD.MOV.U32 R5, RZ, RZ, 0xff ;  /* 0x000000ffff057424 */ /* 0x000fca00078e00ff */
[----:B-1----:R-:W-:-:S05]  /*0850*/  LOP3.LUT R2, R2, 0xff, R5, 0xb8, !PT ;  /* 0x000000ff02027812 */ /* 0x002fca00078eb805 */
[----:B------:R4:W-:Y:S02]  /*0860*/  STS [UR58+0x38], R2 ;  /* 0x00003802ff007988 */ /* 0x0009e4000800083a */
.L_x_18:
[----:B------:R-:W-:Y:S05]  /*0870*/  BSYNC B1 ;  /* 0x0000000000017941 */ /* 0x000fea0003800000 */
.L_x_17:
[----:B------:R1:W-:Y:S02]  /*0880*/  @!P2 STS [UR58+0x20], R8 ;  /* 0x00002008ff00a988 */ /* 0x0003e4000800083a */
.L_x_19:
[----:B------:R-:W-:Y:S05]  /*0890*/  BSYNC B2 ;  /* 0x0000000000027941 */ /* 0x000fea0003800000 */
.L_x_16:
[----:B------:R-:W-:Y:S05]  /*08a0*/  WARPSYNC.ALL ;  /* 0x0000000000007948 */ /* 0x000fea0003800000 */
[----:B-1234-:R-:W1:Y:S01]  /*08b0*/  LDC R2, c[0x0][0x22c] ;  /* 0x00008b00ff027b82 */ /* 0x01ee620000000800 */
[----:B------:R-:W-:Y:S01]  /*08c0*/  BSSY B2, `(.L_x_20) ;  /* 0x0000010000027945 */ /* 0x000fe20003800000 */
[----:B-1----:R-:W-:-:S05]  /*08d0*/  VIADD R2, R2, 0xffffffff ;  /* 0xffffffff02027836 */ /* 0x002fca0000000000 */
[----:B------:R1:W-:Y:S01]  /*08e0*/  @!P2 STS [UR58+0x24], R2 ;  /* 0x00002402ff00a988 */ /* 0x0003e2000800083a */
[----:B------:R-:W-:Y:S05]  /*08f0*/  @P2 BRA `(.L_x_21) ;  /* 0x0000000000302947 */ /* 0x000fea0003800000 */
[----:B------:R-:W2:Y:S01]  /*0900*/  LDS R5, [UR58+0x34] ;  /* 0x0000343aff057984 */ /* 0x000ea20008000800 */
[----:B------:R-:W3:Y:S03]  /*0910*/  LDC.64 R10, c[0x0][0x240] ;  /* 0x00009000ff0a7b82 */ /* 0x000ee60000000a00 */
[----:B------:R-:W4:Y:S01]  /*0920*/  LDS R4, [UR58+0x1c] ;  /* 0x00001c3aff047984 */ /* 0x000f220008000800 */
[C---:B---3--:R-:W-:Y:S01]  /*0930*/  SHF.L.U64.HI R8, R10.reuse, 0x1, R11 ;  /* 0x000000010a087819 */ /* 0x048fe2000001020b */
[----:B------:R-:W-:-:S03]  /*0940*/  IMAD.SHL.U32 R7, R10, 0x2, RZ ;  /* 0x000000020a077824 */ /* 0x000fc600078e00ff */
[--C-:B------:R-:W-:Y:S02]  /*0950*/  SHF.R.U32.HI R9, RZ, 0x4, R8.reuse ;  /* 0x00000004ff097819 */ /* 0x100fe40000011608 */
[----:B------:R-:W-:-:S05]  /*0960*/  SHF.R.U64 R7, R7, 0x4, R8 ;  /* 0x0000000407077819 */ /* 0x000fca0000001208 */
[----:B------:R3:W-:Y:S01]  /*0970*/  STS [UR58+0xc], R7 ;  /* 0x00000c07ff007988 */ /* 0x0007e2000800083a */
[----:B--2---:R-:W-:Y:S02]  /*0980*/  LOP3.LUT R5, R5, 0x7, RZ, 0xb8, !PT ;  /* 0x0000000705057812 */ /* 0x004fe400078eb8ff */
[----:B----4-:R-:W-:-:S03]  /*0990*/  LOP3.LUT R4, R4, 0xf, R9, 0xb8, !PT ;  /* 0x0000000f04047812 */ /* 0x010fc600078eb809 */
[----:B------:R3:W-:Y:S04]  /*09a0*/  STS [UR58+0x34], R5 ;  /* 0x00003405ff007988 */ /* 0x0007e8000800083a */
[----:B------:R3:W-:Y:S02]  /*09b0*/  STS [UR58+0x1c], R4 ;  /* 0x00001c04ff007988 */ /* 0x0007e4000800083a */
.L_x_21:
[----:B------:R-:W-:Y:S05]  /*09c0*/  BSYNC B2 ;  /* 0x0000000000027941 */ /* 0x000fea0003800000 */
.L_x_20:
[----:B------:R-:W-:Y:S04]  /*09d0*/  BSSY B3, `(.L_x_22) ;  /* 0x000001a000037945 */ /* 0x000fe80003800000 */
[----:B------:R-:W-:Y:S04]  /*09e0*/  BSSY B2, `(.L_x_23) ;  /* 0x0000015000027945 */ /* 0x000fe80003800000 */
[----:B------:R-:W-:Y:S05]  /*09f0*/  @P2 BRA `(.L_x_24) ;  /* 0x0000000000202947 */ /* 0x000fea0003800000 */
[----:B---3--:R-:W2:Y:S02]  /*0a00*/  LDS R4, [UR58+0x34] ;  /* 0x0000343aff047984 */ /* 0x008ea40008000800 */
[----:B--2---:R-:W-:-:S05]  /*0a10*/  LOP3.LUT R4, R4, 0x38, RZ, 0xb8, !PT ;  /* 0x0000003804047812 */ /* 0x004fca00078eb8ff */
[----:B------:R2:W-:Y:S01]  /*0a20*/  STS [UR58+0x34], R4 ;  /* 0x00003404ff007988 */ /* 0x0005e2000800083a */
[----:B------:R-:W-:Y:S05]  /*0a30*/  @P2 BRA `(.L_x_25) ;  /* 0x0000000000202947 */ /* 0x000fea0003800000 */
[----:B--2---:R-:W2:Y:S01]  /*0a40*/  LDS R4, [UR58+0x8] ;  /* 0x0000083aff047984 */ /* 0x004ea20008000800 */
[----:B------:R-:W-:-:S05]  /*0a50*/  IMAD.MOV.U32 R5, RZ, RZ, 0x780 ;  /* 0x00000780ff057424 */ /* 0x000fca00078e00ff */
[----:B--2---:R-:W-:-:S05]  /*0a60*/  LOP3.LUT R4, R4, 0x500, R5, 0xd8, !PT ;  /* 0x0000050004047812 */ /* 0x004fca00078ed805 */
[----:B------:R2:W-:Y:S02]  /*0a70*/  STS [UR58+0x8], R4 ;  /* 0x00000804ff007988 */ /* 0x0005e4000800083a */
.L_x_24:
[----:B------:R-:W-:Y:S05]  /*0a80*/  @P2 BRA `(.L_x_26) ;  /* 0x0000000000282947 */ /* 0x000fea0003800000 */
[----:B--23--:R-:W2:Y:S02]  /*0a90*/  LDS R4, [UR58+0x8] ;  /* 0x0000083aff047984 */ /* 0x00cea40008000800 */
[----:B--2---:R-:W-:-:S05]  /*0aa0*/  LOP3.LUT R4, R4, 0x1800, RZ, 0xb8, !PT ;  /* 0x0000180004047812 */ /* 0x004fca00078eb8ff */
[----:B------:R3:W-:Y:S02]  /*0ab0*/  STS [UR58+0x8], R4 ;  /* 0x00000804ff007988 */ /* 0x0007e4000800083a */
.L_x_25:
[----:B------:R-:W-:Y:S05]  /*0ac0*/  @P2 BREAK B2 ;  /* 0x0000000000022942 */ /* 0x000fea0003800000 */
[----:B------:R-:W-:Y:S05]  /*0ad0*/  @P2 BRA `(.L_x_27) ;  /* 0x0000000000242947 */ /* 0x000fea0003800000 */
[----:B--23--:R-:W2:Y:S01]  /*0ae0*/  LDS R4, [UR58+0x8] ;  /* 0x0000083aff047984 */ /* 0x00cea20008000800 */
[----:B------:R-:W-:-:S05]  /*0af0*/  IMAD.MOV.U32 R5, RZ, RZ, 0x6000 ;  /* 0x00006000ff057424 */ /* 0x000fca00078e00ff */
[----:B--2---:R-:W-:-:S04]  /*0b00*/  LOP3.LUT R4, R4, 0x6000, R5, 0xd8, !PT ;  /* 0x0000600004047812 */ /* 0x004fc800078ed805 */
[----:B------:R-:W-:-:S05]  /*0b10*/  LOP3.LUT R4, R4, 0x400000, RZ, 0xb8, !PT ;  /* 0x0040000004047812 */ /* 0x000fca00078eb8ff */
[----:B------:R4:W-:Y:S02]  /*0b20*/  STS [UR58+0x8], R4 ;  /* 0x00000804ff007988 */ /* 0x0009e4000800083a */
.L_x_26:
[----:B------:R-:W-:Y:S05]  /*0b30*/  BSYNC B2 ;  /* 0x0000000000027941 */ /* 0x000fea0003800000 */
.L_x_23:
[----:B--234-:R-:W2:Y:S02]  /*0b40*/  @!P2 LDS R4, [UR58+0x8] ;  /* 0x0000083aff04a984 */ /* 0x01cea40008000800 */
[----:B--2---:R-:W-:-:S05]  /*0b50*/  @!P2 LOP3.LUT R4, R4, 0x8000, RZ, 0xb8, !PT ;  /* 0x000080000404a812 */ /* 0x004fca00078eb8ff */
[----:B------:R4:W-:Y:S02]  /*0b60*/  @!P2 STS [UR58+0x8], R4 ;  /* 0x00000804ff00a988 */ /* 0x0009e4000800083a */
.L_x_27:
[----:B------:R-:W-:Y:S05]  /*0b70*/  BSYNC B3 ;  /* 0x0000000000037941 */ /* 0x000fea0003800000 */
.L_x_22:
[----:B------:R-:W-:Y:S05]  /*0b80*/  WARPSYNC.ALL ;  /* 0x0000000000007948 */ /* 0x000fea0003800000 */
[----:B------:R-:W-:-:S04]  /*0b90*/  UIADD3 UR7, UR8, 0x80, URZ ;  /* 0x0000008008077890 */ /* 0x000fc8000fffe03f */
[----:B------:R-:W-:-:S04]  /*0ba0*/  UIADD3 UR6, UP0, UR7, UR52, URZ ;  /* 0x0000003407067290 */ /* 0x000fc8000ff1e03f */
[----:B------:R-:W-:Y:S01]  /*0bb0*/  ULEA.HI.X.SX32 UR7, UR7, UR53, 0x1, UP0 ;  /* 0x0000003507077291 */ /* 0x000fe200080f0e3f */
[----:B------:R-:W-:Y:S11]  /*0bc0*/  @P0 BRA `(.L_x_28) ;  /* 0x0000000000280947 */ /* 0x000ff60003800000 */
[----:B--234-:R-:W2:Y:S01]  /*0bd0*/  S2R R4, SR_LANEID ;  /* 0x0000000000047919 */ /* 0x01cea20000000000 */
[----:B------:R-:W-:Y:S05]  /*0be0*/  WARPSYNC.ALL ;  /* 0x0000000000007948 */ /* 0x000fea0003800000 */
[----:B--2---:R-:W-:-:S05]  /*0bf0*/  IMAD.SHL.U32 R8, R4, 0x4, RZ ;  /* 0x0000000404087824 */ /* 0x004fca00078e00ff */
[----:B------:R-:W2:Y:S01]  /*0c00*/  LDS R7, [R8+UR58] ;  /* 0x0000003a08077984 */ /* 0x000ea20008000800 */
[----:B------:R-:W-:-:S05]  /*0c10*/  IADD3 R4, P1, R8, UR6, RZ ;  /* 0x0000000608047c10 */ /* 0x000fca000ff3e0ff */
[----:B------:R-:W-:-:S05]  /*0c20*/  IMAD.X R5, RZ, RZ, UR7, P1 ;  /* 0x00000007ff057e24 */ /* 0x000fca00088e06ff */
[----:B--2---:R2:W5:Y:S01]  /*0c30*/  ATOMG.E.EXCH.STRONG.GPU PT, RZ, [R4], R7 ;  /* 0x0000000704ff73a8 */ /* 0x00456200041ee100 */
[----:B------:R-:W-:-:S04]  /*0c40*/  DEPBAR {5,4,3,2,1,0} ;  /* 0x0000003f0000791a */ /* 0x000fc80000000000 */
[----:B------:R2:W-:Y:S01]  /*0c50*/  UTMACCTL.IV [UR6] ;  /* 0x00000000060079b9 */ /* 0x0005e20008000000 */
[----:B------:R-:W-:Y:S01]  /*0c60*/  NOP ;  /* 0x0000000000007918 */ /* 0x000fe20000000000 */
.L_x_28:
[----:B------:R-:W-:Y:S05]  /*0c70*/  @P0 BRA `(.L_x_29) ;  /* 0x00000000000c0947 */ /* 0x000fea0003800000 */
[----:B------:R0:W-:Y:S01]  /*0c80*/  UTMACMDFLUSH ;  /* 0x00000000000079b7 */ /* 0x0001e20000000000 */
[----:B------:R-:W-:Y:S05]  /*0c90*/  @P0 BRA `(.L_x_29) ;  /* 0x0000000000040947 */ /* 0x000fea0003800000 */
[----:B------:R-:W-:-:S04]  /*0ca0*/  DEPBAR.LE SB0, 0x0 ;  /* 0x000080000000791a */ /* 0x000fc80000000000 */
.L_x_29:
[----:B------:R-:W-:Y:S05]  /*0cb0*/  WARPSYNC.ALL ;  /* 0x0000000000007948 */ /* 0x000fea0003800000 */
[----:B-----5:R-:W-:Y:S06]  /*0cc0*/  BAR.SYNC.DEFER_BLOCKING 0x0 ;  /* 0x0000000000007b1d */ /* 0x020fec0000010000 */
[----:B------:R-:W-:Y:S02]  /*0cd0*/  BSSY B3, `(.L_x_30) ;  /* 0x000000b000037945 */ /* 0x000fe40003800000 */
[----:B------:R-:W-:Y:S06]  /*0ce0*/  BAR.SYNC.DEFER_BLOCKING 0x0 ;  /* 0x0000000000007b1d */ /* 0x000fec0000010000 */
[----:B------:R1:W-:Y:S01]  /*0cf0*/  @!P0 STS [R12], RZ ;  /* 0x000000ff0c008388 */ /* 0x0003e20000000800 */
[----:B------:R-:W-:Y:S01]  /*0d00*/  NOP ;  /* 0x0000000000007918 */ /* 0x000fe20000000000 */
[----:B------:R-:W-:Y:S05]  /*0d10*/  @P2 BRA `(.L_x_31) ;  /* 0x0000000000182947 */ /* 0x000fea0003800000 */
[----:B--234-:R-:W2:Y:S01]  /*0d20*/  LDS R4, [UR58+0x8] ;  /* 0x0000083aff047984 */ /* 0x01cea20008000800 */
[----:B------:R-:W3:Y:S01]  /*0d30*/  LDC.64 R8, c[0x0][0x220] ;  /* 0x00008800ff087b82 */ /* 0x000ee20000000a00 */
[----:B------:R-:W-:Y:S02]  /*0d40*/  IMAD.MOV.U32 R5, RZ, RZ, 0x70 ;  /* 0x00000070ff057424 */ /* 0x000fe400078e00ff */
[----:B---3--:R3:W-:Y:S03]  /*0d50*/  STS.64 [UR58], R8 ;  /* 0x00000008ff007988 */ /* 0x0087e60008000a3a */
[----:B--2---:R-:W-:-:S05]  /*0d60*/  LOP3.LUT R4, R4, 0x10, R5, 0xd8, !PT ;  /* 0x0000001004047812 */ /* 0x004fca00078ed805 */
[----:B------:R3:W-:Y:S02]  /*0d70*/  STS [UR58+0x8], R4 ;  /* 0x00000804ff007988 */ /* 0x0007e4000800083a */
.L_x_31:
[----:B--2---:R-:W-:Y:S05]  /*0d80*/  BSYNC B3 ;  /* 0x0000000000037941 */ /* 0x004fea0003800000 */
.L_x_30:
[----:B------:R-:W-:Y:S04]  /*0d90*/  BSSY B4, `(.L_x_32) ;  /* 0x0000011000047945 */ /* 0x000fe80003800000 */
[----:B------:R-:W-:Y:S04]  /*0da0*/  BSSY B3, `(.L_x_33) ;  /* 0x000000e000037945 */ /* 0x000fe80003800000 */
[----:B------:R-:W-:Y:S05]  /*0db0*/  @P2 BRA `(.L_x_34) ;  /* 0x0000000000242947 */ /* 0x000fea0003800000 */
[----:B---34-:R-:W2:Y:S01]  /*0dc0*/  LDS R4, [UR58+0x34] ;  /* 0x0000343aff047984 */ /* 0x018ea20008000800 */
[----:B------:R-:W-:-:S05]  /*0dd0*/  IMAD.MOV.U32 R5, RZ, RZ, 0x3f000000 ;  /* 0x3f000000ff057424 */ /* 0x000fca00078e00ff */
[----:B--2---:R-:W-:-:S05]  /*0de0*/  LOP3.LUT R4, R4, 0xff000000, R5, 0xb8, !PT ;  /* 0xff00000004047812 */ /* 0x004fca00078eb805 */
[----:B------:R2:W-:Y:S01]  /*0df0*/  STS [UR58+0x34], R4 ;  /* 0x00003404ff007988 */ /* 0x0005e2000800083a */
[----:B------:R-:W-:Y:S05]  /*0e00*/  @P2 BRA `(.L_x_35) ;  /* 0x00000000001c2947 */ /* 0x000fea0003800000 */
[----:B--2---:R-:W2:Y:S01]  /*0e10*/  LDS R4, [UR58+0x38] ;  /* 0x0000383aff047984 */ /* 0x004ea20008000800 */
[----:B------:R-:W-:-:S05]  /*0e20*/  IMAD.MOV.U32 R5, RZ, RZ, 0xff ;  /* 0x000000ffff057424 */ /* 0x000fca00078e00ff */
[----:B--2---:R-:W-:-:S05]  /*0e30*/  LOP3.LUT R4, R4, 0xff, R5, 0xb8, !PT ;  /* 0x000000ff04047812 */ /* 0x004fca00078eb805 */
[----:B------:R2:W-:Y:S02]  /*0e40*/  STS [UR58+0x38], R4 ;  /* 0x00003804ff007988 */ /* 0x0005e4000800083a */
.L_x_34:
[----:B------:R-:W-:Y:S05]  /*0e50*/  @P2 BREAK B3 ;  /* 0x0000000000032942 */ /* 0x000fea0003800000 */
[----:B------:R-:W-:Y:S05]  /*0e60*/  @P2 BRA `(.L_x_36) ;  /* 0x00000000000c2947 */ /* 0x000fea0003800000 */
[----:B------:R1:W-:Y:S02]  /*0e70*/  STS [UR58+0x20], R2 ;  /* 0x00002002ff007988 */ /* 0x0003e4000800083a */
.L_x_35:
[----:B------:R-:W-:Y:S05]  /*0e80*/  BSYNC B3 ;  /* 0x0000000000037941 */ /* 0x000fea0003800000 */
.L_x_33:
[----:B------:R1:W-:Y:S02]  /*0e90*/  @!P2 STS [UR58+0x24], R6 ;  /* 0x00002406ff00a988 */ /* 0x0003e4000800083a */
.L_x_36:
[----:B------:R-:W-:Y:S05]  /*0ea0*/  BSYNC B4 ;  /* 0x0000000000047941 */ /* 0x000fea0003800000 */
.L_x_32:
[----:B------:R-:W-:Y:S05]  /*0eb0*/  WARPSYNC.ALL ;  /* 0x0000000000007948 */ /* 0x000fea0003800000 */
[----:B------:R-:W-:Y:S04]  /*0ec0*/  BSSY B4, `(.L_x_37) ;  /* 0x000000e000047945 */ /* 0x000fe80003800000 */
[----:B------:R-:W-:Y:S05]  /*0ed0*/  @P2 BRA `(.L_x_38) ;  /* 0x0000000000302947 */ /* 0x000fea0003800000 */
[----:B--234-:R-:W2:Y:S01]  /*0ee0*/  LDS R4, [UR58+0x34] ;  /* 0x0000343aff047984 */ /* 0x01cea20008000800 */
[----:B------:R-:W3:Y:S03]  /*0ef0*/  LDC.64 R8, c[0x0][0x248] ;  /* 0x00009200ff087b82 */ /* 0x000ee60000000a00 */
[----:B-1----:R-:W1:Y:S01]  /*0f00*/  LDS R2, [UR58+0x1c] ;  /* 0x00001c3aff027984 */ /* 0x002e620008000800 */
[C---:B---3--:R-:W-:Y:S01]  /*0f10*/  SHF.L.U64.HI R6, R8.reuse, 0x1, R9 ;  /* 0x0000000108067819 */ /* 0x048fe20000010209 */
[----:B------:R-:W-:-:S03]  /*0f20*/  IMAD.SHL.U32 R5, R8, 0x2, RZ ;  /* 0x0000000208057824 */ /* 0x000fc600078e00ff */
[--C-:B------:R-:W-:Y:S02]  /*0f30*/  SHF.R.U32.HI R7, RZ, 0x4, R6.reuse ;  /* 0x00000004ff077819 */ /* 0x100fe40000011606 */
[----:B------:R-:W-:-:S05]  /*0f40*/  SHF.R.U64 R5, R5, 0x4, R6 ;  /* 0x0000000405057819 */ /* 0x000fca0000001206 */
[----:B------:R3:W-:Y:S01]  /*0f50*/  STS [UR58+0xc], R5 ;  /* 0x00000c05ff007988 */ /* 0x0007e2000800083a */
[----:B--2---:R-:W-:Y:S02]  /*0f60*/  LOP3.LUT R4, R4, 0x7, RZ, 0xb8, !PT ;  /* 0x0000000704047812 */ /* 0x004fe400078eb8ff */
[----:B-1----:R-:W-:-:S03]  /*0f70*/  LOP3.LUT R2, R2, 0xf, R7, 0xb8, !PT ;  /* 0x0000000f02027812 */ /* 0x002fc600078eb807 */
[----:B------:R3:W-:Y:S04]  /*0f80*/  STS [UR58+0x34], R4 ;  /* 0x00003404ff007988 */ /* 0x0007e8000800083a */
[----:B------:R3:W-:Y:S02]  /*0f90*/  STS [UR58+0x1c], R2 ;  /* 0x00001c02ff007988 */ /* 0x0007e4000800083a */
.L_x_38:
[----:B------:R-:W-:Y:S05]  /*0fa0*/  BSYNC B4 ;  /* 0x0000000000047941 */ /* 0x000fea0003800000 */
.L_x_37:
[----:B------:R-:W-:Y:S04]  /*0fb0*/  BSSY B4, `(.L_x_39) ;  /* 0x000001a000047945 */ /* 0x000fe80003800000 */
[----:B------:R-:W-:Y:S04]  /*0fc0*/  BSSY B5, `(.L_x_40) ;  /* 0x0000015000057945 */ /* 0x000fe80003800000 */
[----:B------:R-:W-:Y:S05]  /*0fd0*/  @P2 BRA `(.L_x_41) ;  /* 0x0000000000202947 */ /* 0x000fea0003800000 */
[----:B-1-3--:R-:W1:Y:S02]  /*0fe0*/  LDS R2, [UR58+0x34] ;  /* 0x0000343aff027984 */ /* 0x00ae640008000800 */
[----:B-1----:R-:W-:-:S05]  /*0ff0*/  LOP3.LUT R2, R2, 0x38, RZ, 0xb8, !PT ;  /* 0x0000003802027812 */ /* 0x002fca00078eb8ff */
[----:B------:R1:W-:Y:S01]  /*1000*/  STS [UR58+0x34], R2 ;  /* 0x00003402ff007988 */ /* 0x0003e2000800083a */
[----:B------:R-:W-:Y:S05]  /*1010*/  @P2 BRA `(.L_x_42) ;  /* 0x0000000000202947 */ /* 0x000fea0003800000 */
[----:B-1----:R-:W1:Y:S01]  /*1020*/  LDS R2, [UR58+0x8] ;  /* 0x0000083aff027984 */ /* 0x002e620008000800 */
[----:B------:R-:W-:-:S05]  /*1030*/  IMAD.MOV.U32 R5, RZ, RZ, 0x780 ;  /* 0x00000780ff057424 */ /* 0x000fca00078e00ff */
[----:B-1----:R-:W-:-:S05]  /*1040*/  LOP3.LUT R2, R2, 0x500, R5, 0xd8, !PT ;  /* 0x0000050002027812 */ /* 0x002fca00078ed805 */
[----:B------:R1:W-:Y:S02]  /*1050*/  STS [UR58+0x8], R2 ;  /* 0x00000802ff007988 */ /* 0x0003e4000800083a */
.L_x_41:
[----:B------:R-:W-:Y:S05]  /*1060*/  @P2 BRA `(.L_x_43) ;  /* 0x0000000000282947 */ /* 0x000fea0003800000 */
[----:B-1-3--:R-:W1:Y:S02]  /*1070*/  LDS R2, [UR58+0x8] ;  /* 0x0000083aff027984 */ /* 0x00ae640008000800 */
[----:B-1----:R-:W-:-:S05]  /*1080*/  LOP3.LUT R2, R2, 0x1800, RZ, 0xb8, !PT ;  /* 0x0000180002027812 */ /* 0x002fca00078eb8ff */
[----:B------:R3:W-:Y:S02]  /*1090*/  STS [UR58+0x8], R2 ;  /* 0x00000802ff007988 */ /* 0x0007e4000800083a */
.L_x_42:
[----:B------:R-:W-:Y:S05]  /*10a0*/  @P2 BREAK B5 ;  /* 0x0000000000052942 */ /* 0x000fea0003800000 */
[----:B------:R-:W-:Y:S05]  /*10b0*/  @P2 BRA `(.L_x_44) ;  /* 0x0000000000242947 */ /* 0x000fea0003800000 */
[----:B-1-3--:R-:W1:Y:S01]  /*10c0*/  LDS R2, [UR58+0x8] ;  /* 0x0000083aff027984 */ /* 0x00ae620008000800 */
[----:B------:R-:W-:-:S05]  /*10d0*/  IMAD.MOV.U32 R5, RZ, RZ, 0x6000 ;  /* 0x00006000ff057424 */ /* 0x000fca00078e00ff */
[----:B-1----:R-:W-:-:S04]  /*10e0*/  LOP3.LUT R2, R2, 0x6000, R5, 0xd8, !PT ;  /* 0x0000600002027812 */ /* 0x002fc800078ed805 */
[----:B------:R-:W-:-:S05]  /*10f0*/  LOP3.LUT R2, R2, 0x400000, RZ, 0xb8, !PT ;  /* 0x0040000002027812 */ /* 0x000fca00078eb8ff */
[----:B------:R1:W-:Y:S02]  /*1100*/  STS [UR58+0x8], R2 ;  /* 0x00000802ff007988 */ /* 0x0003e4000800083a */
.L_x_43:
[----:B------:R-:W-:Y:S05]  /*1110*/  BSYNC B5 ;  /* 0x0000000000057941 */ /* 0x000fea0003800000 */
.L_x_40:
[----:B-1-3--:R-:W1:Y:S02]  /*1120*/  @!P2 LDS R2, [UR58+0x8] ;  /* 0x0000083aff02a984 */ /* 0x00ae640008000800 */
[----:B-1----:R-:W-:-:S05]  /*1130*/  @!P2 LOP3.LUT R2, R2, 0x8000, RZ, 0xb8, !PT ;  /* 0x000080000202a812 */ /* 0x002fca00078eb8ff */
[----:B------:R1:W-:Y:S02]  /*1140*/  @!P2 STS [UR58+0x8], R2 ;  /* 0x00000802ff00a988 */ /* 0x0003e4000800083a */
.L_x_44:
[----:B------:R-:W-:Y:S05]  /*1150*/  BSYNC B4 ;  /* 0x0000000000047941 */ /* 0x000fea0003800000 */
.L_x_39:
[----:B------:R-:W-:Y:S05]  /*1160*/  WARPSYNC.ALL ;  /* 0x0000000000007948 */ /* 0x000fea0003800000 */
[----:B------:R1:W-:Y:S01]  /*1170*/  STL [R1], RZ ;  /* 0x000000ff01007387 */ /* 0x0003e20000100800 */
[----:B------:R-:W-:Y:S01]  /*1180*/  UIADD3 UR8, UR8, 0x100, URZ ;  /* 0x0000010008087890 */ /* 0x000fe2000fffe03f */
[----:B------:R-:W-:Y:S02]  /*1190*/  ISETP.GE.AND P1, PT, R13, 0x1, PT ;  /* 0x000000010d00780c */ /* 0x000fe40003f26270 */
[----:B------:R-:W-:Y:S01]  /*11a0*/  SHF.R.U32.HI R6, RZ, 0x5, R20 ;  /* 0x00000005ff067819 */ /* 0x000fe20000011614 */
[----:B------:R-:W-:-:S04]  /*11b0*/  UIADD3 UR52, UP0, UR8, UR52, URZ ;  /* 0x0000003408347290 */ /* 0x000fc8000ff1e03f */
[----:B------:R-:W-:Y:S01]  /*11c0*/  ULEA.HI.X.SX32 UR53, UR8, UR53, 0x1, UP0 ;  /* 0x0000003508357291 */ /* 0x000fe200080f0e3f */
[----:B-1----:R-:W-:Y:S11]  /*11d0*/  @P0 BRA `(.L_x_45) ;  /* 0x0000000000280947 */ /* 0x002ff60003800000 */
[----:B---3--:R-:W1:Y:S01]  /*11e0*/  S2R R2, SR_LANEID ;  /* 0x0000000000027919 */ /* 0x008e620000000000 */
[----:B------:R-:W-:Y:S05]  /*11f0*/  WARPSYNC.ALL ;  /* 0x0000000000007948 */ /* 0x000fea0003800000 */
[----:B-1----:R-:W-:-:S05]  /*1200*/  IMAD.SHL.U32 R2, R2, 0x4, RZ ;  /* 0x0000000402027824 */ /* 0x002fca00078e00ff */
[----:B------:R-:W1:Y:S01]  /*1210*/  LDS R7, [R2+UR58] ;  /* 0x0000003a02077984 */ /* 0x000e620008000800 */
[----:B--2-4-:R-:W-:-:S05]  /*1220*/  IADD3 R4, P3, R2, UR52, RZ ;  /* 0x0000003402047c10 */ /* 0x014fca000ff7e0ff */
[----:B------:R-:W-:-:S05]  /*1230*/  IMAD.X R5, RZ, RZ, UR53, P3 ;  /* 0x00000035ff057e24 */ /* 0x000fca00098e06ff */
[----:B-1----:R1:W5:Y:S01]  /*1240*/  ATOMG.E.EXCH.STRONG.GPU PT, RZ, [R4], R7 ;  /* 0x0000000704ff73a8 */ /* 0x00236200041ee100 */
[----:B------:R-:W-:-:S04]  /*1250*/  DEPBAR {5,4,3,2,1,0} ;  /* 0x0000003f0000791a */ /* 0x000fc80000000000 */
[----:B------:R1:W-:Y:S01]  /*1260*/  UTMACCTL.IV [UR52] ;  /* 0x00000000340079b9 */ /* 0x0003e20008000000 */
[----:B------:R-:W-:Y:S01]  /*1270*/  NOP ;  /* 0x0000000000007918 */ /* 0x000fe20000000000 */
.L_x_45:
[----:B------:R-:W-:Y:S05]  /*1280*/  @P0 BRA `(.L_x_46) ;  /* 0x00000000000c0947 */ /* 0x000fea0003800000 */
[----:B------:R0:W-:Y:S01]  /*1290*/  UTMACMDFLUSH ;  /* 0x00000000000079b7 */ /* 0x0001e20000000000 */
[----:B------:R-:W-:Y:S05]  /*12a0*/  @P0 BRA `(.L_x_46) ;  /* 0x0000000000040947 */ /* 0x000fea0003800000 */
[----:B------:R-:W-:-:S04]  /*12b0*/  DEPBAR.LE SB0, 0x0 ;  /* 0x000080000000791a */ /* 0x000fc80000000000 */
.L_x_46:
[----:B------:R1:W-:Y:S01]  /*12c0*/  STL [R1+0x4], RZ ;  /* 0x000004ff01007387 */ /* 0x0003e20000100800 */
[----:B------:R-:W-:Y:S05]  /*12d0*/  WARPSYNC.ALL ;  /* 0x0000000000007948 */ /* 0x000fea0003800000 */
[----:B------:R1:W-:Y:S01]  /*12e0*/  STL [R1+0x8], RZ ;  /* 0x000008ff01007387 */ /* 0x0003e20000100800 */
[----:B-----5:R-:W-:Y:S01]  /*12f0*/  VOTEU.ALL UP0, P2 ;  /* 0x00000000003f7886 */ /* 0x020fe20001000000 */
[----:B------:R-:W-:Y:S01]  /*1300*/  UMOV UR8, 0x1 ;  /* 0x0000000100087882 */ /* 0x000fe20000000000 */
[----:B------:R-:W-:Y:S01]  /*1310*/  R2UR UR57, R6 ;  /* 0x00000000063972ca */ /* 0x000fe200000e0000 */
[----:B------:R1:W-:Y:S01]  /*1320*/  STL [R1+0xc], RZ ;  /* 0x00000cff01007387 */ /* 0x0003e20000100800 */
[----:B------:R-:W-:Y:S01]  /*1330*/  USHF.L.U32 UR15, UR54, 0x8, URZ ;  /* 0x00000008360f7899 */ /* 0x000fe2000800063f */
[----:B------:R-:W-:Y:S01]  /*1340*/  CS2R R24, SRZ ;  /* 0x0000000000187805 */ /* 0x000fe2000001ff00 */
[----:B------:R-:W-:-:S04]  /*1350*/  @!UP0 UIADD3 UR8, -UR8, 0x100000, URZ ;  /* 0x0010000008088890 */ /* 0x000fc8000fffe13f */
[----:B------:R-:W-:Y:S02]  /*1360*/  @!UP0 USHF.L.U32 UR9, UR8, 0xb, URZ ;  /* 0x0000000b08098899 */ /* 0x000fe4000800063f */
[----:B------:R-:W-:Y:S01]  /*1370*/  @!UP0 USHF.L.U32 UR8, UR8, 0x1, URZ ;  /* 0x0000000108088899 */ /* 0x000fe2000800063f */
[----:B------:R1:W-:Y:S01]  /*1380*/  STL [R1+0x10], RZ ;  /* 0x000010ff01007387 */ /* 0x0003e20000100800 */
[----:B------:R-:W-:Y:S01]  /*1390*/  VOTEU.ALL UP0, P2 ;  /* 0x00000000003f7886 */ /* 0x000fe20001000000 */
[----:B------:R-:W-:Y:S01]  /*13a0*/  USHF.L.U32 UR11, UR55, 0x8, URZ ;  /* 0x00000008370b7899 */ /* 0x000fe2000800063f */
[----:B------:R-:W-:Y:S01]  /*13b0*/  CS2R R26, SRZ ;  /* 0x00000000001a7805 */ /* 0x000fe2000001ff00 */
[----:B------:R1:W-:Y:S01]  /*13c0*/  STL [R1+0x14], RZ ;  /* 0x000014ff01007387 */ /* 0x0003e20000100800 */
[----:B------:R-:W-:Y:S02]  /*13d0*/  CS2R R28, SRZ ;  /* 0x00000000001c7805 */ /* 0x000fe4000001ff00 */
[----:B------:R-:W-:-:S02]  /*13e0*/  CS2R R30, SRZ ;  /* 0x00000000001e7805 */ /* 0x000fc4000001ff00 */
[----:B------:R-:W-:Y:S01]  /*13f0*/  CS2R R32, SRZ ;  /* 0x0000000000207805 */ /* 0x000fe2000001ff00 */
[----:B------:R1:W-:Y:S01]  /*1400*/  STL [R1+0x18], RZ ;  /* 0x000018ff01007387 */ /* 0x0003e20000100800 */
[----:B------:R-:W-:Y:S02]  /*1410*/  CS2R R34, SRZ ;  /* 0x0000000000227805 */ /* 0x000fe4000001ff00 */
[----:B------:R-:W-:Y:S02]  /*1420*/  CS2R R36, SRZ ;  /* 0x0000000000247805 */ /* 0x000fe4000001ff00 */
        /* <DEDUP_REMOVED lines=75> */
[----:B------:R-:W-:Y:S01]  /*18e0*/  CS2R R150, SRZ ;  /* 0x0000000000967805 */ /* 0x000fe2000001ff00 */
[----:B------:R1:W-:Y:S04]  /*18f0*/  STL [R1+0x68], RZ ;  /* 0x000068ff01007387 */ /* 0x0003e80000100800 */
        /* <DEDUP_REMOVED lines=93> */
[----:B------:R1:W-:Y:S01]  /*1ed0*/  STL [R1+0x1e0], RZ ;  /* 0x0001e0ff01007387 */ /* 0x0003e20000100800 */
[----:B------:R-:W-:Y:S06]  /*1ee0*/  BAR.SYNC.DEFER_BLOCKING 0x0 ;  /* 0x0000000000007b1d */ /* 0x000fec0000010000 */
[----:B------:R1:W-:Y:S04]  /*1ef0*/  STL [R1+0x1e4], RZ ;  /* 0x0001e4ff01007387 */ /* 0x0003e80000100800 */
[----:B------:R1:W-:Y:S04]  /*1f00*/  STL [R1+0x1e8], RZ ;  /* 0x0001e8ff01007387 */ /* 0x0003e80000100800 */
[----:B------:R1:W-:Y:S04]  /*1f10*/  STL [R1+0x1ec], RZ ;  /* 0x0001ecff01007387 */ /* 0x0003e80000100800 */
[----:B------:R1:W-:Y:S04]  /*1f20*/  STL [R1+0x1f0], RZ ;  /* 0x0001f0ff01007387 */ /* 0x0003e80000100800 */
[----:B------:R1:W-:Y:S04]  /*1f30*/  STL [R1+0x1f4], RZ ;  /* 0x0001f4ff01007387 */ /* 0x0003e80000100800 */
[----:B------:R-:W2:Y:S02]  /*1f40*/  FENCE.VIEW.ASYNC.S ;  /* 0x00000000000073c6 */ /* 0x000ea40000000000 */
[----:B--2---:R1:W2:Y:S02]  /*1f50*/  @!UP0 SYNCS.EXCH.64 URZ, [UR58+0x20000], UR8 ;  /* 0x020000083a3f85b2 */ /* 0x0042a40008000100 */
[----:B------:R1:W-:Y:S04]  /*1f60*/  STL [R1+0x1f8], RZ ;  /* 0x0001f8ff01007387 */ /* 0x0003e80000100800 */
[----:B------:R1:W-:Y:S01]  /*1f70*/  STL [R1+0x1fc], RZ ;  /* 0x0001fcff01007387 */ /* 0x0003e20000100800 */
[----:B------:R-:W-:Y:S05]  /*1f80*/  @!P1 BRA `(.L_x_47) ;  /* 0x0000001c00949947 */ /* 0x000fea0003800000 */
[----:B------:R2:W-:Y:S01]  /*1f90*/  STL [R1], RZ ;  /* 0x000000ff01007387 */ /* 0x0005e20000100800 */
[----:B-1----:R-:W-:Y:S01]  /*1fa0*/  UIADD3 UR9, UR58, 0x10000, URZ ;  /* 0x000100003a097890 */ /* 0x002fe2000fffe03f */
[----:B------:R-:W-:Y:S01]  /*1fb0*/  CS2R R24, SRZ ;  /* 0x0000000000187805 */ /* 0x000fe2000001ff00 */
[----:B------:R-:W-:Y:S01]  /*1fc0*/  UMOV UR8, URZ ;  /* 0x0000003f00087c82 */ /* 0x000fe20008000000 */
[----:B------:R1:W-:Y:S01]  /*1fd0*/  STL [R1+0x4], RZ ;  /* 0x000004ff01007387 */ /* 0x0003e20000100800 */
[----:B------:R-:W-:Y:S01]  /*1fe0*/  USHF.R.U32.HI UR9, URZ, 0x4, UR9 ;  /* 0x000000043f097899 */ /* 0x000fe20008011609 */
[----:B------:R-:W-:Y:S02]  /*1ff0*/  CS2R R26, SRZ ;  /* 0x00000000001a7805 */ /* 0x000fe4000001ff00 */
[----:B------:R-:W-:Y:S01]  /*2000*/  CS2R R28, SRZ ;  /* 0x00000000001c7805 */ /* 0x000fe2000001ff00 */
[----:B------:R1:W-:Y:S01]  /*2010*/  STL [R1+0x8], RZ ;  /* 0x000008ff01007387 */ /* 0x0003e20000100800 */
[----:B------:R-:W-:Y:S01]  /*2020*/  USGXT.U32 UR18, UR9, 0xe ;  /* 0x0000000e0912789a */ /* 0x000fe20008000000 */
[----:B------:R-:W-:-:S02]  /*2030*/  CS2R R30, SRZ ;  /* 0x00000000001e7805 */ /* 0x000fc4000001ff00 */
[----:B------:R-:W-:Y:S01]  /*2040*/  CS2R R32, SRZ ;  /* 0x0000000000207805 */ /* 0x000fe2000001ff00 */
[----:B------:R1:W-:Y:S01]  /*2050*/  STL [R1+0xc], RZ ;  /* 0x00000cff01007387 */ /* 0x0003e20000100800 */
[----:B------:R-:W-:Y:S01]  /*2060*/  UIADD3 UR22, UP0, UR18, 0x2, URZ ;  /* 0x0000000212167890 */ /* 0x000fe2000ff1e03f */
[----:B------:R-:W-:Y:S02]  /*2070*/  CS2R R34, SRZ ;  /* 0x0000000000227805 */ /* 0x000fe4000001ff00 */
[----:B------:R-:W-:Y:S01]  /*2080*/  CS2R R36, SRZ ;  /* 0x0000000000247805 */ /* 0x000fe2000001ff00 */
[----:B------:R1:W-:Y:S01]  /*2090*/  STL [R1+0x10], RZ ;  /* 0x000010ff01007387 */ /* 0x0003e20000100800 */
[----:B------:R-:W-:Y:S01]  /*20a0*/  UIADD3.X UR23, UR8, 0x40000040, URZ, UP0, !UPT ;  /* 0x4000004008177890 */ /* 0x000fe200087fe43f */
[----:B------:R-:W-:Y:S02]  /*20b0*/  CS2R R38, SRZ ;  /* 0x0000000000267805 */ /* 0x000fe4000001ff00 */
[----:B------:R-:W-:Y:S01]  /*20c0*/  CS2R R40, SRZ ;  /* 0x0000000000287805 */ /* 0x000fe2000001ff00 */
[----:B------:R1:W-:Y:S01]  /*20d0*/  STL [R1+0x14], RZ ;  /* 0x000014ff01007387 */ /* 0x0003e20000100800 */
[----:B------:R-:W-:-:S02]  /*20e0*/  CS2R R42, SRZ ;  /* 0x00000000002a7805 */ /* 0x000fc4000001ff00 */
[----:B------:R-:W-:Y:S02]  /*20f0*/  CS2R R44, SRZ ;  /* 0x00000000002c7805 */ /* 0x000fe4000001ff00 */
[----:B------:R-:W-:Y:S01]  /*2100*/  CS2R R46, SRZ ;  /* 0x00000000002e7805 */ /* 0x000fe2000001ff00 */
[----:B------:R1:W-:Y:S01]  /*2110*/  STL [R1+0x18], RZ ;  /* 0x000018ff01007387 */ /* 0x0003e20000100800 */
[----:B------:R-:W-:Y:S02]  /*2120*/  CS2R R48, SRZ ;  /* 0x0000000000307805 */ /* 0x000fe4000001ff00 */
        /* <DEDUP_REMOVED lines=67> */
[----:B------:R-:W-:Y:S01]  /*2560*/  CS2R R150, SRZ ;  /* 0x0000000000967805 */ /* 0x000fe2000001ff00 */
[----:B------:R-:W-:-:S02]  /*2570*/  UIADD3.64 UR26, UR22, 0x2, URZ ;  /* 0x00000002161a7897 */ /* 0x000fc4000fffe03f */
[----:B------:R1:W-:Y:S01]  /*2580*/  STL [R1+0x60], RZ ;  /* 0x000060ff01007387 */ /* 0x0003e20000100800 */
[----:B------:R-:W-:Y:S02]  /*2590*/  UIADD3.64 UR30, UR22, 0x4, URZ ;  /* 0x00000004161e7897 */ /* 0x000fe4000fffe03f */
[----:B------:R-:W-:Y:S01]  /*25a0*/  UIADD3.64 UR34, UR22, 0x7fe, URZ ;  /* 0x000007fe16227897 */ /* 0x000fe2000fffe03f */
[----:B------:R1:W-:Y:S01]  /*25b0*/  STL [R1+0x64], RZ ;  /* 0x000064ff01007387 */ /* 0x0003e20000100800 */
[----:B------:R-:W-:Y:S02]  /*25c0*/  UIADD3.64 UR38, UR22, 0x800, URZ ;  /* 0x0000080016267897 */ /* 0x000fe4000fffe03f */
[----:B------:R-:W-:Y:S01]  /*25d0*/  UIADD3.64 UR42, UR22, 0x802, URZ ;  /* 0x00000802162a7897 */ /* 0x000fe2000fffe03f */
[----:B------:R1:W-:Y:S01]  /*25e0*/  STL [R1+0x68], RZ ;  /* 0x000068ff01007387 */ /* 0x0003e20000100800 */
[----:B------:R-:W-:Y:S01]  /*25f0*/  UIADD3.64 UR46, UR22, 0x804, URZ ;  /* 0x00000804162e7897 */ /* 0x000fe2000fffe03f */
[----:B------:R-:W-:-:S02]  /*2600*/  UMOV UR56, URZ ;  /* 0x0000003f00387c82 */ /* 0x000fc40008000000 */
[----:B------:R1:W-:Y:S01]  /*2610*/  STL [R1+0x6c], RZ ;  /* 0x00006cff01007387 */ /* 0x0003e20000100800 */
[----:B------:R-:W-:-:S03]  /*2620*/  UMOV UR19, 0x40000040 ;  /* 0x4000004000137882 */ /* 0x000fc60000000000 */
        /* <DEDUP_REMOVED lines=99> */
[----:B--2---:R1:W-:Y:S02]  /*2c60*/  STL [R1+0x1fc], RZ ;  /* 0x0001fcff01007387 */ /* 0x0043e40000100800 */
.L_x_49:
[----:B------:R-:W-:Y:S01]  /*2c70*/  BAR.SYNC.DEFER_BLOCKING 0x0 ;  /* 0x0000000000007b1d */ /* 0x000fe20000010000 */
[----:B---3--:R-:W-:Y:S01]  /*2c80*/  @!P2 IMAD.MOV.U32 R2, RZ, RZ, 0x20000 ;  /* 0x00020000ff02a424 */ /* 0x008fe200078e00ff */
[----:B------:R-:W-:Y:S01]  /*2c90*/  ELECT P0, URZ, PT ;  /* 0x00000000003f782f */ /* 0x000fe20003800000 */
[----:B------:R-:W-:-:S03]  /*2ca0*/  ULOP3.LUT UR10, UR57, 0x1, URZ, 0xc0, !UPT ;  /* 0x00000001390a7892 */ /* 0x000fc6000f8ec03f */
[C---:B------:R-:W-:Y:S02]  /*2cb0*/  ISETP.LT.U32.AND P0, PT, R3.reuse, 0x40, P0 ;  /* 0x000000400300780c */ /* 0x040fe40000701070 */
[----:B------:R-:W-:Y:S01]  /*2cc0*/  ELECT P1, URZ, PT ;  /* 0x00000000003f782f */ /* 0x000fe20003820000 */
[----:B------:R-:W-:Y:S02]  /*2cd0*/  ULEA UR8, UR10, UR58, 0xf ;  /* 0x0000003a0a087291 */ /* 0x000fe4000f8e783f */
[----:B------:R-:W-:Y:S01]  /*2ce0*/  ULEA UR10, UR10, UR56, 0x6 ;  /* 0x000000380a0a7291 */ /* 0x000fe2000f8e303f */
[----:B------:R-:W-:-:S06]  /*2cf0*/  ISETP.LT.U32.AND P1, PT, R3, 0x40, P1 ;  /* 0x000000400300780c */ /* 0x000fcc0000f21070 */
[----:B------:R-:W-:Y:S01]  /*2d00*/  UMOV UR14, UR10 ;  /* 0x0000000a000e7c82 */ /* 0x000fe20008000000 */
[----:B------:R-:W-:Y:S01]  /*2d10*/  VOTEU.ANY UP0, P0 ;  /* 0x00000000003f7886 */ /* 0x000fe20000000100 */
[----:B------:R-:W-:Y:S01]  /*2d20*/  VOTEU.ANY UP2, P0 ;  /* 0x00000000003f7886 */ /* 0x000fe20000040100 */
[----:B------:R2:W-:Y:S01]  /*2d30*/  @!P2 SYNCS.ARRIVE.TRANS64 RZ, [UR58+0x20000], R2 ;  /* 0x02000002ffffa9a7 */ /* 0x0005e2000800003a */
[----:B------:R3:W-:Y:S06]  /*2d40*/  MEMBAR.ALL.CTA ;  /* 0x0000000000007992 */ /* 0x0007ec0000008000 */
[----:B---3--:R-:W3:Y:S01]  /*2d50*/  FENCE.VIEW.ASYNC.S ;  /* 0x00000000000073c6 */ /* 0x008ee20000000000 */
[----:B------:R-:W-:Y:S01]  /*2d60*/  @UP0 UIADD3 UR9, UR58, 0x20000, URZ ;  /* 0x000200003a090890 */ /* 0x000fe2000fffe03f */
[----:B------:R-:W-:Y:S01]  /*2d70*/  @UP0 UMOV UR16, UR4 ;  /* 0x0000000400100c82 */ /* 0x000fe20008000000 */
[----:B------:R-:W-:Y:S01]  /*2d80*/  @UP0 UMOV UR17, UR5 ;  /* 0x0000000500110c82 */ /* 0x000fe20008000000 */
[----:B---3--:R-:W-:Y:S01]  /*2d90*/  VOTEU.ANY UP1, P1 ;  /* 0x00000000003f7886 */ /* 0x008fe20000820100 */
[----:B------:R-:W-:Y:S01]  /*2da0*/  VOTEU.ANY UP3, P1 ;  /* 0x00000000003f7886 */ /* 0x000fe20000860100 */
[----:B--2---:R-:W-:-:S03]  /*2db0*/  SHF.L.U32 R2, R0, 0x1f, RZ ;  /* 0x0000001f00027819 */ /* 0x004fc600000006ff */
[----:B------:R-:W-:Y:S02]  /*2dc0*/  @UP1 UIADD3 UR12, UR8, 0x10000, URZ ;  /* 0x00010000080c1890 */ /* 0x000fe4000fffe03f */
[----:B------:R-:W-:Y:S01]  /*2dd0*/  @UP1 UIADD3 UR13, UR58, 0x20000, URZ ;  /* 0x000200003a0d1890 */ /* 0x000fe2000fffe03f */
[----:B------:R-:W-:Y:S01]  /*2de0*/  @UP1 UMOV UR20, UR6 ;  /* 0x0000000600141c82 */ /* 0x000fe20008000000 */
[----:B------:R-:W-:Y:S01]  /*2df0*/  @UP1 UMOV UR21, UR7 ;  /* 0x0000000700151c82 */ /* 0x000fe20008000000 */
[----:B------:R-:W-:Y:S06]  /*2e00*/  BAR.SYNC.DEFER_BLOCKING 0x0 ;  /* 0x0000000000007b1d */ /* 0x000fec0000010000 */
[----:B------:R2:W-:Y:S02]  /*2e10*/  @UP2 UTMALDG.2D [UR8], [UR16] ;  /* 0x00000008100025b4 */ /* 0x0005e40008008000 */
[----:B------:R-:W-:Y:S06]  /*2e20*/  BAR.SYNC.DEFER_BLOCKING 0x0 ;  /* 0x0000000000007b1d */ /* 0x000fec0000010000 */
[----:B------:R2:W-:Y:S02]  /*2e30*/  @UP3 UTMALDG.2D [UR12], [UR20] ;  /* 0x0000000c140035b4 */ /* 0x0005e40008008000 */
[----:B------:R-:W-:Y:S06]  /*2e40*/  BAR.SYNC.DEFER_BLOCKING 0x0 ;  /* 0x0000000000007b1d */ /* 0x000fec0000010000 */
[----:B------:R-:W3:Y:S02]  /*2e50*/  SYNCS.PHASECHK.TRANS64.TRYWAIT P0, [UR58+0x20000], R2 ;  /* 0x02000002ff0075a7 */ /* 0x000ee4000800017a */
[----:B--23--:R-:W-:Y:S05]  /*2e60*/  @!P0 BRA `(.L_x_48) ;  /* 0x00000024000c8947 */ /* 0x00cfea0003800000 */
.L_x_50:
[----:B------:R-:W-:Y:S01]  /*2e70*/  STL.64 [R1+0x268], R150 ;  /* 0x0002689601007387 */ /* 0x000fe20000100a00 */
[----:B------:R-:W-:Y:S01]  /*2e80*/  USHF.L.U32 UR8, UR57, 0x7, URZ ;  /* 0x0000000739087899 */ /* 0x000fe2000800063f */
[----:B------:R-:W2:Y:S02]  /*2e90*/  LDC R2, c[0x0][0x230] ;  /* 0x00008c00ff027b82 */ /* 0x000ea40000000800 */
[----:B------:R-:W-:Y:S04]  /*2ea0*/  STL.64 [R1+0x260], R148 ;  /* 0x0002609401007387 */ /* 0x000fe80000100a00 */
        /* <DEDUP_REMOVED lines=11> */
[----:B------:R3:W-:Y:S04]  /*2f60*/  STL.64 [R1+0x200], R124 ;  /* 0x0002007c01007387 */ /* 0x0007e80000100a00 */
[----:B---3--:R-:W3:Y:S04]  /*2f70*/  LDL.LU.64 R124, [R1] ;  /* 0x00000000017c7983 */ /* 0x008ee80000300a00 */
[----:B------:R-:W3:Y:S04]  /*2f80*/  LDL.LU.64 R126, [R1+0x8] ;  /* 0x00000800017e7983 */ /* 0x000ee80000300a00 */
        /* <DEDUP_REMOVED lines=61> */
[----:B------:R-:W3:Y:S01]  /*3360*/  LDL.LU.64 R250, [R1+0x1f8] ;  /* 0x0001f80001fa7983 */ /* 0x000ee20000300a00 */
[----:B------:R-:W-:Y:S01]  /*3370*/  ULOP3.LUT UR8, UR8, 0x200, URZ, 0xc0, !UPT ;  /* 0x0000020008087892 */ /* 0x000fe2000f8ec03f */
[----:B------:R-:W-:-:S03]  /*3380*/  UMOV UR17, 0x40000040 ;  /* 0x4000004000117882 */ /* 0x000fc60000000000 */
[----:B------:R-:W-:-:S04]  /*3390*/  ULEA.HI UR8, UR58, UR8, URZ, 0x1c ;  /* 0x000000083a087291 */ /* 0x000fc8000f8fe03f */
[----:B------:R-:W-:-:S03]  /*33a0*/  ULOP3.LUT UR16, UR8, 0x3fff, URZ, 0xc0, !UPT ;  /* 0x00003fff08107892 */ /* 0x000fc6000f8ec03f */
[----:B------:R-:W-:Y:S01]  /*33b0*/  UMOV UR8, URZ ;  /* 0x0000003f00087c82 */ /* 0x000fe20008000000 */
[----:B------:R-:W-:-:S04]  /*33c0*/  UIADD3 UR20, UP0, UR16, 0x2, URZ ;  /* 0x0000000210147890 */ /* 0x000fc8000ff1e03f */
[----:B------:R-:W-:-:S04]  /*33d0*/  UIADD3.X UR21, UR8, 0x40000040, URZ, UP0, !UPT ;  /* 0x4000004008157890 */ /* 0x000fc800087fe43f */
[----:B------:R-:W-:Y:S02]  /*33e0*/  UIADD3.64 UR24, UR20, 0x2, URZ ;  /* 0x0000000214187897 */ /* 0x000fe4000fffe03f */
[----:B------:R-:W-:Y:S02]  /*33f0*/  UIADD3.64 UR28, UR20, 0x4, URZ ;  /* 0x00000004141c7897 */ /* 0x000fe4000fffe03f */
[----:B------:R-:W-:Y:S02]  /*3400*/  UIADD3.64 UR32, UR20, 0x7fe, URZ ;  /* 0x000007fe14207897 */ /* 0x000fe4000fffe03f */
[----:B------:R-:W-:Y:S02]  /*3410*/  UIADD3.64 UR36, UR20, 0x800, URZ ;  /* 0x0000080014247897 */ /* 0x000fe4000fffe03f */
[----:B------:R-:W-:Y:S02]  /*3420*/  UIADD3.64 UR40, UR20, 0x802, URZ ;  /* 0x0000080214287897 */ /* 0x000fe4000fffe03f */
[----:B------:R-:W-:Y:S01]  /*3430*/  UIADD3.64 UR44, UR20, 0x804, URZ ;  /* 0x00000804142c7897 */ /* 0x000fe2000fffe03f */
[----:B---3--:R-:W-:-:S06]  /*3440*/  WARPGROUP.ARRIVE ;  /* 0x00000000000079c5 */ /* 0x008fcc0000000000 */
[----:B------:R-:W-:Y:S03]  /*3450*/  HGMMA.64x256x16.F32.BF16 R124, gdesc[UR16], R124, gsb0 ;  /* 0x03e00000107c79f0 */ /* 0x000fe6000800187c */
[----:B------:R-:W-:Y:S02]  /*3460*/  WARPGROUP.DEPBAR.LE gsb0, 0x0 ;  /* 0x00008000000079c5 */ /* 0x000fe40000010000 */
[----:B------:R-:W-:-:S15]  /*3470*/  WARPGROUP.ARRIVE ;  /* 0x00000000000079c5 */ /* 0x000fde0000000000 */
[----:B------:R-:W-:-:S08]  /*3480*/  NOP ;  /* 0x0000000000007918 */ /* 0x000fd00000000000 */
        /* <DEDUP_REMOVED lines=26> */
[----:B------:R-:W-:Y:S04]  /*3630*/  STL.64 [R1], R124 ;  /* 0x0000007c01007387 */ /* 0x000fe80000100a00 */
        /* <DEDUP_REMOVED lines=63> */
[----:B---3--:R-:W3:Y:S04]  /*3a30*/  LDL.LU.64 R150, [R1+0x268] ;  /* 0x0002680001967983 */ /* 0x008ee80000300a00 */
        /* <DEDUP_REMOVED lines=13> */
[----:B------:R-:W-:Y:S01]  /*3b10*/  UIADD3.64 UR16, UR20, 0x3fe, URZ ;  /* 0x000003fe14107897 */ /* 0x000fe2000fffe03f */
[----:B------:R-:W-:Y:S01]  /*3b20*/  LOP3.LUT R0, R0, 0x1, RZ, 0x3c, !PT ;  /* 0x0000000100007812 */ /* 0x000fe200078e3cff */
[----:B------:R-:W-:Y:S01]  /*3b30*/  UIADD3.64 UR48, UR20, 0x400, URZ ;  /* 0x0000040014307897 */ /* 0x000fe2000fffe03f */
[----:B------:R-:W-:Y:S01]  /*3b40*/  UMOV UR50, UR22 ;  /* 0x0000001600327c82 */ /* 0x000fe20008000000 */
[----:B------:R-:W-:Y:S01]  /*3b50*/  UMOV UR51, UR23 ;  /* 0x0000001700337c82 */ /* 0x000fe20008000000 */
[----:B------:R-:W-:-:S02]  /*3b60*/  UIADD3.64 UR24, UR20, 0x402, URZ ;  /* 0x0000040214187897 */ /* 0x000fc4000fffe03f */
[----:B------:R-:W-:Y:S02]  /*3b70*/  UIADD3.64 UR28, UR20, 0x404, URZ ;  /* 0x00000404141c7897 */ /* 0x000fe4000fffe03f */
[----:B------:R-:W-:Y:S02]  /*3b80*/  UIADD3.64 UR32, UR20, 0xbfe, URZ ;  /* 0x00000bfe14207897 */ /* 0x000fe4000fffe03f */
[----:B------:R-:W-:Y:S02]  /*3b90*/  UIADD3.64 UR36, UR20, 0xc00, URZ ;  /* 0x00000c0014247897 */ /* 0x000fe4000fffe03f */
[----:B------:R-:W-:Y:S02]  /*3ba0*/  UIADD3.64 UR40, UR20, 0xc02, URZ ;  /* 0x00000c0214287897 */ /* 0x000fe4000fffe03f */
[----:B------:R-:W-:Y:S02]  /*3bb0*/  UIADD3.64 UR44, UR20, 0xc04, URZ ;  /* 0x00000c04142c7897 */ /* 0x000fe4000fffe03f */
[----:B------:R-:W-:-:S06]  /*3bc0*/  UIADD3 UR56, UR56, 0x80, URZ ;  /* 0x0000008038387890 */ /* 0x000fcc000fffe03f */
[----:B--2---:R-:W-:Y:S01]  /*3bd0*/  ISETP.LE.AND P0, PT, R2, UR56, PT ;  /* 0x0000003802007c0c */ /* 0x004fe2000bf03270 */
        /* <DEDUP_REMOVED lines=31> */
[----:B-1----:R-:W-:Y:S05]  /*3dd0*/  @!P0 BRA `(.L_x_49) ;  /* 0xffffffec00a48947 */ /* 0x002fea000383ffff */
.L_x_47:
[----:B------:R5:W-:Y:S04]  /*3de0*/  STL [R1+0x20c], R148 ;  /* 0x00020c9401007387 */ /* 0x000be80000100800 */
[----:B------:R-:W3:Y:S01]  /*3df0*/  LDL.LU R8, [R1] ;  /* 0x0000000001087983 */ /* 0x000ee20000300800 */
[----:B--2---:R-:W-:Y:S06]  /*3e00*/  BAR.SYNC.DEFER_BLOCKING 0x0 ;  /* 0x0000000000007b1d */ /* 0x004fec0000010000 */
[----:B-----5:R-:W2:Y:S04]  /*3e10*/  LDL.LU R148, [R1+0x4] ;  /* 0x0000040001947983 */ /* 0x020ea80000300800 */
[----:B------:R5:W-:Y:S04]  /*3e20*/  STL [R1+0x208], R149 ;  /* 0x0002089501007387 */ /* 0x000be80000100800 */
[----:B-----5:R-:W5:Y:S01]  /*3e30*/  LDL.LU R149, [R1+0xc] ;  /* 0x00000c0001957983 */ /* 0x020f620000300800 */
[----:B------:R-:W-:-:S02]  /*3e40*/  ELECT P0, URZ, PT ;  /* 0x00000000003f782f */ /* 0x000fc40003800000 */
[----:B------:R-:W-:Y:S01]  /*3e50*/  F2FP.BF16.F32.PACK_AB R24, R25, R24 ;  /* 0x000000181918723e */ /* 0x000fe200000010ff */
[----:B------:R-:W5:Y:S01]  /*3e60*/  @!P2 SYNCS.CCTL.IV [UR58+0x20000] ;  /* 0x02000000ff00a9b1 */ /* 0x000f62000800003a */
[----:B------:R-:W5:Y:S04]  /*3e70*/  LDL.LU R9, [R1+0x8] ;  /* 0x0000080001097983 */ /* 0x000f680000300800 */
[----:B------:R4:W-:Y:S04]  /*3e80*/  STL [R1+0x204], R150 ;  /* 0x0002049601007387 */ /* 0x0009e80000100800 */
[----:B----4-:R-:W4:Y:S04]  /*3e90*/  LDL.LU R150, [R1+0x14] ;  /* 0x0000140001967983 */ /* 0x010f280000300800 */
[----:B------:R-:W4:Y:S04]  /*3ea0*/  LDL.LU R10, [R1+0x10] ;  /* 0x00001000010a7983 */ /* 0x000f280000300800 */
[----:B------:R1:W-:Y:S04]  /*3eb0*/  STL [R1+0x200], R151 ;  /* 0x0002009701007387 */ /* 0x0003e80000100800 */
[----:B-1----:R-:W4:Y:S04]  /*3ec0*/  LDL.LU R151, [R1+0x1c] ;  /* 0x00001c0001977983 */ /* 0x002f280000300800 */
[----:B------:R-:W4:Y:S04]  /*3ed0*/  LDL.LU R11, [R1+0x18] ;  /* 0x00001800010b7983 */ /* 0x000f280000300800 */
        /* <DEDUP_REMOVED lines=119> */
[----:B---3--:R-:W3:Y:S01]  /*4650*/  LDL.LU R2, [R1+0x1f8] ;  /* 0x0001f80001027983 */ /* 0x008ee20000300800 */
[----:B--2---:R-:W-:-:S02]  /*4660*/  F2FP.BF16.F32.PACK_AB R8, R148, R8 ;  /* 0x000000089408723e */ /* 0x004fc400000010ff */
[----:B-----5:R-:W-:Y:S01]  /*4670*/  F2FP.BF16.F32.PACK_AB R9, R149, R9 ;  /* 0x000000099509723e */ /* 0x020fe200000010ff */
[----:B------:R-:W2:Y:S01]  /*4680*/  LDL.LU R148, [R1+0x20c] ;  /* 0x00020c0001947983 */ /* 0x000ea20000300800 */
[----:B----4-:R-:W-:Y:S02]  /*4690*/  F2FP.BF16.F32.PACK_AB R10, R150, R10 ;  /* 0x0000000a960a723e */ /* 0x010fe400000010ff */
[----:B------:R-:W-:Y:S01]  /*46a0*/  F2FP.BF16.F32.PACK_AB R11, R151, R11 ;  /* 0x0000000b970b723e */ /* 0x000fe200000010ff */
[----:B------:R-:W2:Y:S04]  /*46b0*/  LDL.LU R149, [R1+0x208] ;  /* 0x0002080001957983 */ /* 0x000ea80000300800 */
[----:B------:R-:W4:Y:S04]  /*46c0*/  LDL.LU R150, [R1+0x204] ;  /* 0x0002040001967983 */ /* 0x000f280000300800 */
[----:B------:R-:W4:Y:S01]  /*46d0*/  LDL.LU R151, [R1+0x200] ;  /* 0x0002000001977983 */ /* 0x000f220000300800 */
[----:B------:R-:W-:Y:S01]  /*46e0*/  F2FP.BF16.F32.PACK_AB R4, R20, R4 ;  /* 0x000000041404723e */ /* 0x000fe200000010ff */
[----:B------:R-:W-:Y:S01]  /*46f0*/  ULOP3.LUT UR57, UR57, 0x3, URZ, 0xc0, !UPT ;  /* 0x0000000339397892 */ /* 0x000fe2000f8ec03f */
[----:B------:R-:W-:Y:S01]  /*4700*/  F2FP.BF16.F32.PACK_AB R6, R0, R6 ;  /* 0x000000060006723e */ /* 0x000fe200000010ff */
[----:B------:R-:W1:Y:S01]  /*4710*/  S2R R20, SR_TID.X ;  /* 0x0000000000147919 */ /* 0x000e620000002100 */
[----:B------:R-:W-:Y:S01]  /*4720*/  F2FP.BF16.F32.PACK_AB R156, R156, R21 ;  /* 0x000000159c9c723e */ /* 0x000fe200000010ff */
[----:B------:R-:W-:Y:S01]  /*4730*/  ULEA UR13, UR57, UR15, 0x6 ;  /* 0x0000000f390d7291 */ /* 0x000fe2000f8e303f */
[----:B------:R-:W-:Y:S01]  /*4740*/  F2FP.BF16.F32.PACK_AB R5, R3, R5 ;  /* 0x000000050305723e */ /* 0x000fe200000010ff */
[----:B------:R-:W-:Y:S01]  /*4750*/  ULEA UR12, UR57, UR58, 0xf ;  /* 0x0000003a390c7291 */ /* 0x000fe2000f8e783f */
[----:B------:R-:W-:Y:S01]  /*4760*/  F2FP.BF16.F32.PACK_AB R152, R243, R152 ;  /* 0x00000098f398723e */ /* 0x000fe200000010ff */
[----:B------:R-:W-:Y:S01]  /*4770*/  UMOV UR14, UR11 ;  /* 0x0000000b000e7c82 */ /* 0x000fe20008000000 */
[----:B------:R-:W-:-:S02]  /*4780*/  F2FP.BF16.F32.PACK_AB R153, R242, R153 ;  /* 0x00000099f299723e */ /* 0x000fc400000010ff */
[----:B------:R-:W-:Y:S02]  /*4790*/  F2FP.BF16.F32.PACK_AB R154, R241, R154 ;  /* 0x0000009af19a723e */ /* 0x000fe400000010ff */
[----:B------:R-:W-:Y:S02]  /*47a0*/  F2FP.BF16.F32.PACK_AB R155, R240, R155 ;  /* 0x0000009bf09b723e */ /* 0x000fe400000010ff */
[----:B------:R-:W-:Y:S02]  /*47b0*/  F2FP.BF16.F32.PACK_AB R25, R27, R26 ;  /* 0x0000001a1b19723e */ /* 0x000fe400000010ff */
[----:B------:R-:W-:Y:S02]  /*47c0*/  F2FP.BF16.F32.PACK_AB R56, R57, R56 ;  /* 0x000000383938723e */ /* 0x000fe400000010ff */
[----:B------:R-:W-:Y:S02]  /*47d0*/  F2FP.BF16.F32.PACK_AB R26, R29, R28 ;  /* 0x0000001c1d1a723e */ /* 0x000fe400000010ff */
[----:B------:R-:W-:-:S02]  /*47e0*/  F2FP.BF16.F32.PACK_AB R27, R31, R30 ;  /* 0x0000001e1f1b723e */ /* 0x000fc400000010ff */
[----:B------:R-:W-:Y:S02]  /*47f0*/  F2FP.BF16.F32.PACK_AB R57, R59, R58 ;  /* 0x0000003a3b39723e */ /* 0x000fe400000010ff */
[----:B------:R-:W-:Y:S02]  /*4800*/  F2FP.BF16.F32.PACK_AB R88, R89, R88 ;  /* 0x000000585958723e */ /* 0x000fe400000010ff */
[----:B------:R-:W-:Y:S02]  /*4810*/  F2FP.BF16.F32.PACK_AB R58, R61, R60 ;  /* 0x0000003c3d3a723e */ /* 0x000fe400000010ff */
[----:B------:R-:W-:Y:S02]  /*4820*/  F2FP.BF16.F32.PACK_AB R59, R63, R62 ;  /* 0x0000003e3f3b723e */ /* 0x000fe400000010ff */
[----:B------:R-:W-:Y:S02]  /*4830*/  F2FP.BF16.F32.PACK_AB R89, R91, R90 ;  /* 0x0000005a5b59723e */ /* 0x000fe400000010ff */
[----:B------:R-:W-:Y:S01]  /*4840*/  F2FP.BF16.F32.PACK_AB R120, R121, R120 ;  /* 0x000000787978723e */ /* 0x000fe200000010ff */
[C---:B-1----:R-:W-:Y:S01]  /*4850*/  IMAD.SHL.U32 R0, R20.reuse, 0x80, RZ ;  /* 0x0000008014007824 */ /* 0x042fe200078e00ff */
[C---:B------:R-:W-:Y:S01]  /*4860*/  LOP3.LUT R3, R20.reuse, 0xff, RZ, 0xc0, !PT ;  /* 0x000000ff14037812 */ /* 0x040fe200078ec0ff */
[----:B------:R-:W-:Y:S01]  /*4870*/  IMAD.SHL.U32 R21, R20, 0x10, RZ ;  /* 0x0000001014157824 */ /* 0x000fe200078e00ff */
[----:B------:R-:W-:-:S02]  /*4880*/  F2FP.BF16.F32.PACK_AB R168, R228, R168 ;  /* 0x000000a8e4a8723e */ /* 0x000fc400000010ff */
[----:B------:R-:W-:Y:S02]  /*4890*/  LOP3.LUT R0, R0, 0x780, RZ, 0xc0, !PT ;  /* 0x0000078000007812 */ /* 0x000fe400078ec0ff */
[----:B------:R-:W-:Y:S02]  /*48a0*/  ISETP.LT.U32.AND P0, PT, R3, 0x80, P0 ;  /* 0x000000800300780c */ /* 0x000fe40000701070 */
[----:B------:R-:W-:Y:S01]  /*48b0*/  LOP3.LUT R21, R0, 0x70, R21, 0xf8, !PT ;  /* 0x0000007000157812 */ /* 0x000fe200078ef815 */
[----:B------:R-:W-:Y:S01]  /*48c0*/  IMAD.SHL.U32 R0, R20, 0x40, RZ ;  /* 0x0000004014007824 */ /* 0x000fe200078e00ff */
[----:B------:R-:W-:Y:S02]  /*48d0*/  F2FP.BF16.F32.PACK_AB R169, R227, R169 ;  /* 0x000000a9e3a9723e */ /* 0x000fe400000010ff */
[----:B------:R-:W-:Y:S02]  /*48e0*/  LOP3.LUT R21, R21, 0x10, R20, 0x78, !PT ;  /* 0x0000001015157812 */ /* 0x000fe400078e7814 */
[----:B------:R-:W-:-:S02]  /*48f0*/  F2FP.BF16.F32.PACK_AB R90, R93, R92 ;  /* 0x0000005c5d5a723e */ /* 0x000fc400000010ff */
[----:B------:R-:W-:Y:S02]  /*4900*/  LOP3.LUT R0, R21, 0x3800, R0, 0xf8, !PT ;  /* 0x0000380015007812 */ /* 0x000fe400078ef800 */
[----:B------:R-:W-:Y:S01]  /*4910*/  F2FP.BF16.F32.PACK_AB R170, R226, R170 ;  /* 0x000000aae2aa723e */ /* 0x000fe200000010ff */
[----:B------:R-:W-:Y:S01]  /*4920*/  VOTEU.ANY UP0, P0 ;  /* 0x00000000003f7886 */ /* 0x000fe20000000100 */
[----:B------:R-:W-:Y:S01]  /*4930*/  LOP3.LUT R3, R0, 0x20, RZ, 0x3c, !PT ;  /* 0x0000002000037812 */ /* 0x000fe200078e3cff */
[----:B------:R-:W-:Y:S01]  /*4940*/  VOTEU.ANY UP1, P0 ;  /* 0x00000000003f7886 */ /* 0x000fe20000020100 */
[----:B------:R-:W-:Y:S02]  /*4950*/  F2FP.BF16.F32.PACK_AB R91, R95, R94 ;  /* 0x0000005e5f5b723e */ /* 0x000fe400000010ff */
[----:B------:R-:W-:Y:S01]  /*4960*/  F2FP.BF16.F32.PACK_AB R171, R225, R171 ;  /* 0x000000abe1ab723e */ /* 0x000fe200000010ff */
[----:B------:R-:W-:Y:S01]  /*4970*/  VIADD R3, R3, UR58 ;  /* 0x0000003a03037c36 */ /* 0x000fe20008000000 */
[----:B------:R-:W-:Y:S01]  /*4980*/  F2FP.BF16.F32.PACK_AB R121, R123, R122 ;  /* 0x0000007a7b79723e */ /* 0x000fe200000010ff */
[----:B------:R-:W-:Y:S01]  /*4990*/  @UP0 UMOV UR8, UR52 ;  /* 0x0000003400080c82 */ /* 0x000fe20008000000 */
[----:B------:R-:W-:Y:S01]  /*49a0*/  F2FP.BF16.F32.PACK_AB R122, R125, R124 ;  /* 0x0000007c7d7a723e */ /* 0x000fe200000010ff */
[----:B------:R-:W-:Y:S01]  /*49b0*/  @UP0 UMOV UR9, UR53 ;  /* 0x0000003500090c82 */ /* 0x000fe20008000000 */
        /* <DEDUP_REMOVED lines=94> */
[----:B---3--:R-:W-:Y:S01]  /*4fa0*/  F2FP.BF16.F32.PACK_AB R199, R22, R2 ;  /* 0x0000000216c7723e */ /* 0x008fe200000010ff */
[----:B------:R-:W-:-:S05]  /*4fb0*/  VIADD R2, R0, UR58 ;  /* 0x0000003a00027c36 */ /* 0x000fca0008000000 */
[----:B------:R1:W-:Y:S01]  /*4fc0*/  STSM.16.M88.4 [R2], R8 ;  /* 0x0000000802007844 */ /* 0x0003e20000000200 */
[----:B--2---:R-:W-:-:S03]  /*4fd0*/  F2FP.BF16.F32.PACK_AB R146, R149, R148 ;  /* 0x000000949592723e */ /* 0x004fc600000010ff */
[----:B------:R-:W-:Y:S04]  /*4fe0*/  STSM.16.M88.4 [R2+0x8000], R152 ;  /* 0x0080009802007844 */ /* 0x000fe80000000200 */
[----:B------:R-:W-:Y:S01]  /*4ff0*/  STSM.16.M88.4 [R2+0x10000], R168 ;  /* 0x010000a802007844 */ /* 0x000fe20000000200 */
[----:B----4-:R-:W-:-:S03]  /*5000*/  F2FP.BF16.F32.PACK_AB R147, R151, R150 ;  /* 0x000000969793723e */ /* 0x010fc600000010ff */
[----:B------:R-:W-:Y:S04]  /*5010*/  STSM.16.M88.4 [R2+0x18000], R184 ;  /* 0x018000b802007844 */ /* 0x000fe80000000200 */
[----:B------:R-:W-:Y:S01]  /*5020*/  STSM.16.M88.4 [R2+0x4000], R24 ;  /* 0x0040001802007844 */ /* 0x000fe20000000200 */
[C---:B-1----:R-:W-:Y:S02]  /*5030*/  LOP3.LUT R8, R0.reuse, 0x40, RZ, 0x3c, !PT ;  /* 0x0000004000087812 */ /* 0x042fe400078e3cff */
[----:B------:R-:W-:Y:S01]  /*5040*/  LOP3.LUT R0, R0, 0x60, RZ, 0x3c, !PT ;  /* 0x0000006000007812 */ /* 0x000fe200078e3cff */
[----:B------:R-:W-:Y:S02]  /*5050*/  STSM.16.M88.4 [R2+0xc000], R56 ;  /* 0x00c0003802007844 */ /* 0x000fe40000000200 */
[----:B------:R-:W-:-:S02]  /*5060*/  VIADD R8, R8, UR58 ;  /* 0x0000003a08087c36 */ /* 0x000fc40008000000 */
[----:B------:R-:W-:Y:S01]  /*5070*/  STSM.16.M88.4 [R2+0x14000], R88 ;  /* 0x0140005802007844 */ /* 0x000fe20000000200 */
[----:B------:R-:W-:-:S03]  /*5080*/  VIADD R0, R0, UR58 ;  /* 0x0000003a00007c36 */ /* 0x000fc60008000000 */
[----:B------:R-:W-:Y:S04]  /*5090*/  STSM.16.M88.4 [R2+0x1c000], R120 ;  /* 0x01c0007802007844 */ /* 0x000fe80000000200 */
[----:B------:R-:W-:Y:S04]  /*50a0*/  STSM.16.M88.4 [R3], R4 ;  /* 0x0000000403007844 */ /* 0x000fe80000000200 */
[----:B------:R-:W-:Y:S04]  /*50b0*/  STSM.16.M88.4 [R3+0x8000], R156 ;  /* 0x0080009c03007844 */ /* 0x000fe80000000200 */
[----:B------:R-:W-:Y:S04]  /*50c0*/  STSM.16.M88.4 [R3+0x10000], R172 ;  /* 0x010000ac03007844 */ /* 0x000fe80000000200 */
[----:B------:R-:W-:Y:S04]  /*50d0*/  STSM.16.M88.4 [R3+0x18000], R188 ;  /* 0x018000bc03007844 */ /* 0x000fe80000000200 */
[----:B------:R-:W-:Y:S04]  /*50e0*/  STSM.16.M88.4 [R3+0x4000], R32 ;  /* 0x0040002003007844 */ /* 0x000fe80000000200 */
[----:B------:R-:W-:Y:S04]  /*50f0*/  STSM.16.M88.4 [R3+0xc000], R64 ;  /* 0x00c0004003007844 */ /* 0x000fe80000000200 */
[----:B------:R-:W-:Y:S04]  /*5100*/  STSM.16.M88.4 [R3+0x14000], R96 ;  /* 0x0140006003007844 */ /* 0x000fe80000000200 */
        /* <DEDUP_REMOVED lines=16> */
[----:B------:R-:W-:Y:S01]  /*5210*/  STSM.16.M88.4 [R0+0x1c000], R144 ;  /* 0x01c0009000007844 */ /* 0x000fe20000000200 */
[----:B------:R1:W-:Y:S06]  /*5220*/  MEMBAR.ALL.CTA ;  /* 0x0000000000007992 */ /* 0x0003ec0000008000 */
[----:B-1----:R-:W1:Y:S02]  /*5230*/  FENCE.VIEW.ASYNC.S ;  /* 0x00000000000073c6 */ /* 0x002e640000000000 */
[----:B-1----:R-:W-:Y:S06]  /*5240*/  BAR.SYNC.DEFER_BLOCKING 0x0 ;  /* 0x0000000000007b1d */ /* 0x002fec0000010000 */
[----:B------:R1:W-:Y:S01]  /*5250*/  @UP1 UTMASTG.2D [UR12], [UR8] ;  /* 0x0000000c080013b5 */ /* 0x0003e20008008000 */
[----:B------:R0:W-:Y:S01]  /*5260*/  UTMACMDFLUSH ;  /* 0x00000000000079b7 */ /* 0x0001e20000000000 */
[----:B------:R-:W-:-:S04]  /*5270*/  DEPBAR.LE SB0, 0x0 ;  /* 0x000080000000791a */ /* 0x000fc80000000000 */
[----:B------:R-:W-:Y:S06]  /*5280*/  BAR.SYNC.DEFER_BLOCKING 0x0 ;  /* 0x0000000000007b1d */ /* 0x000fec0000010000 */
[----:B-1----:R-:W-:Y:S05]  /*5290*/  EXIT ;  /* 0x000000000000794d */ /* 0x002fea0003800000 */
.L_x_48:
[----:B------:R-:W2:Y:S02]  /*52a0*/  SYNCS.PHASECHK.TRANS64.TRYWAIT P0, [UR58+0x20000], R2 ;  /* 0x02000002ff0075a7 */ /* 0x000ea4000800017a */
[----:B--2---:R-:W-:Y:S05]  /*52b0*/  @!P0 BRA `(.L_x_48) ;  /* 0xfffffffc00f88947 */ /* 0x004fea000383ffff */
[----:B------:R-:W-:Y:S05]  /*52c0*/  BRA `(.L_x_50) ;  /* 0xffffffd800e87947 */ /* 0x000fea000383ffff */
.L_x_51:
[----:B------:R-:W-:-:S00]  /*52d0*/  BRA `(.L_x_51) ;  /* 0xfffffffc00fc7947 */ /* 0x000fc0000383ffff */
[----:B------:R-:W-:-:S00]  /*52e0*/  NOP ;  /* 0x0000000000007918 */ /* 0x000fc00000000000 */
        /* <DEDUP_REMOVED lines=9> */
.L_x_52:


//--------------------- .nv.shared.gluon_wgmma    --------------------------
	.section	.nv.shared.gluon_wgmma,"aw",@nobits
	.sectionflags	@""
	.align	16
	.zero		1024


//--------------------- .nv.shared.reserved.0     --------------------------
	.section	.nv.shared.reserved.0,"aw",@nobits
	.weak		__nv_reservedSMEM_offset_0_alias
	.size		__nv_reservedSMEM_offset_0_alias, 0, 0
	.other		__nv_reservedSMEM_offset_0_alias,@"STO_CUDA_RESERVED_SHARED STV_DEFAULT"
__nv_reservedSMEM_offset_0_alias:
	.zero		0


//--------------------- .nv.constant0.gluon_wgmma --------------------------
	.section	.nv.constant0.gluon_wgmma,"a",@progbits
	.sectionflags	@""
	.align	4
.nv.constant0.gluon_wgmma:
	.zero		608


//--------------------- SYMBOLS --------------------------

	.type		.nv.reservedSmem.offset0,@object
	.size		.nv.reservedSmem.offset0,0x4
